def gluon_tcgen05(
    a_ptr,
    b_ptr,
    c_ptr,
    M,
    N,
    K,
    stride_am,
    stride_bk,
    stride_cm,
    BLOCK_M: gl.constexpr,
    BLOCK_N: gl.constexpr,
    BLOCK_K: gl.constexpr,
    DTYPE: gl.constexpr,
    A_LAYOUT: gl.constexpr,
    B_LAYOUT: gl.constexpr,
    C_LAYOUT: gl.constexpr,
    B_SHAPE: gl.constexpr,
    TMEM_LAYOUT: gl.constexpr,
    TMEM_REG: gl.constexpr,
    TRANS_B: gl.constexpr,
    NUM_BUFFERS: gl.constexpr,
):
    a_desc = tma.make_tensor_descriptor(
        a_ptr, [M, K], [stride_am, 1], [BLOCK_M, BLOCK_K], A_LAYOUT
    )
    b_desc = tma.make_tensor_descriptor(
        b_ptr,
        [N, K] if TRANS_B else [K, N],
        [stride_bk, 1],
        B_SHAPE,
        B_LAYOUT,
    )
    c_desc = tma.make_tensor_descriptor(
        c_ptr, [M, N], [stride_cm, 1], [BLOCK_M, BLOCK_N], C_LAYOUT
    )

    a_bufs = gl.allocate_shared_memory(
        DTYPE, [NUM_BUFFERS, BLOCK_M, BLOCK_K], A_LAYOUT
    )
    b_bufs = gl.allocate_shared_memory(DTYPE, [NUM_BUFFERS] + B_SHAPE, B_LAYOUT)

    pid_m = gl.program_id(0)
    pid_n = gl.program_id(1)
    off_m = pid_m * BLOCK_M
    off_n = pid_n * BLOCK_N

    tma_bars = gl.allocate_shared_memory(
        gl.int64, [NUM_BUFFERS, 1], mbarrier.MBarrierLayout()
    )
    mma_bars = gl.allocate_shared_memory(
        gl.int64, [NUM_BUFFERS, 1], mbarrier.MBarrierLayout()
    )
    for i in gl.static_range(NUM_BUFFERS):
        mbarrier.init(tma_bars.index(i), count=1)
        mbarrier.init(mma_bars.index(i), count=1)

    acc_tmem = allocate_tensor_memory(gl.float32, [BLOCK_M, BLOCK_N], TMEM_LAYOUT)
    idx = 0
    phase = 0
    use_acc = False
    for k in range(0, K, BLOCK_K):
        a = a_bufs.index(idx)
        b = b_bufs.index(idx)
        tma_bar = tma_bars.index(idx)
        mma_bar = mma_bars.index(idx)
        mbarrier.expect(
            tma_bar, a_desc.block_type.nbytes + b_desc.block_type.nbytes
        )
        tma.async_copy_global_to_shared(a_desc, [off_m, k], tma_bar, a)
        tma.async_copy_global_to_shared(
            b_desc, [off_n, k] if TRANS_B else [k, off_n], tma_bar, b
        )
        mbarrier.wait(tma_bar, phase=phase)

        if TRANS_B:
            b = b.permute((1, 0))
        tcgen05_mma(a, b, acc_tmem, use_acc=use_acc)
        tcgen05_commit(mma_bar)
        mbarrier.wait(mma_bar, phase=phase)
        use_acc = True

        idx += 1
        if idx == NUM_BUFFERS:
            idx = 0
            phase ^= 1

    for i in gl.static_range(NUM_BUFFERS):
        mbarrier.invalidate(tma_bars.index(i))
        mbarrier.invalidate(mma_bars.index(i))

    acc = acc_tmem.load(TMEM_REG)
    c_smem = gl.allocate_shared_memory(DTYPE, [BLOCK_M, BLOCK_N], C_LAYOUT)
    c_smem.store(acc.to(DTYPE))
    fence_async_shared()
    tma.async_copy_shared_to_global(c_desc, [off_m, off_n], c_smem)
    tma.store_wait(pendings=0)

# config = {"BLOCK_K": 128, "BLOCK_M": 128, "BLOCK_N": 128, "arch": "sm_100", "dtype": "fp8e4m3", "num_buffers": 4, "num_warps": 8, "trans_b": 0}
# arch = sm_100


// ===== COMPILED SASS (sm_100a) =====

	.target	sm_100a

	.elftype	@"ET_EXEC"


//--------------------- .note.nv.tkinfo           --------------------------
	.section	.note.nv.tkinfo,"",@"SHT_NOTE"
	.sectionflags	@"SHF_NOTE_NV_TKINFO"
	.tkinfo
        /*0018*/ 	.word	0x00000081
        /*0030*/ 	.string	""
        /*0030*/ 	.string	"ptxas-blackwell"
        /*0030*/ 	.string	"Cuda compilation tools, release 12.9, V12.9.86"
        /*0030*/ 	.string	"Build cuda_12.9.r12.9/compiler.36037853_0"
        /*0030*/ 	.string	"-v  -suppress-debug-info  -lineinfo  -arch sm_100a "



//--------------------- .note.nv.cuver            --------------------------
	.section	.note.nv.cuver,"",@"SHT_NOTE"
	.sectionflags	@"SHF_NOTE_NV_CUVER"
        /*0018*/ 	.short	0x0001
        /*001a*/ 	.short	0x0064
        /*001c*/ 	.short	0x0001
        /*001e*/ 	.short	0x0000
        /*0020*/ 	.short	0x0001
        /*0022*/ 	.short	0x0000


//--------------------- .nv.info                  --------------------------
	.section	.nv.info,"",@"SHT_CUDA_INFO"
	.align	4


	//----- nvinfo : EIATTR_REGCOUNT
	.align		4
        /*0000*/ 	.byte	0x04, 0x2f
        /*0002*/ 	.short	(.L_4 - .L_3)
	.align		4
.L_3:
        /*0004*/ 	.word	index@(gluon_tcgen05)
        /*0008*/ 	.word	0x00000047


	//----- nvinfo : EIATTR_FRAME_SIZE
	.align		4
.L_4:
        /*000c*/ 	.byte	0x04, 0x11
        /*000e*/ 	.short	(.L_6 - .L_5)
	.align		4
.L_5:
        /*0010*/ 	.word	index@($__internal_2_$__cuda_sm10x_tcgen05_guardrail_trap_unallocated_columns_being_dealloced)
        /*0014*/ 	.word	0x00000000


	//----- nvinfo : EIATTR_FRAME_SIZE
	.align		4
.L_6:
        /*0018*/ 	.byte	0x04, 0x11
        /*001a*/ 	.short	(.L_8 - .L_7)
	.align		4
.L_7:
        /*001c*/ 	.word	index@($__internal_1_$__cuda_sm10x_tcgen05_guardrail_trap_phase_invalid_during_alloc)
        /*0020*/ 	.word	0x00000000


	//----- nvinfo : EIATTR_FRAME_SIZE
	.align		4
.L_8:
        /*0024*/ 	.byte	0x04, 0x11
        /*0026*/ 	.short	(.L_10 - .L_9)
	.align		4
.L_9:
        /*0028*/ 	.word	index@($__internal_0_$__cuda_sm10x_tcgen05_guardrail_trap_col_being_dealloced_not_returned_by_alloc)
        /*002c*/ 	.word	0x00000000


	//----- nvinfo : EIATTR_FRAME_SIZE
	.align		4
.L_10:
        /*0030*/ 	.byte	0x04, 0x11
        /*0032*/ 	.short	(.L_12 - .L_11)
	.align		4
.L_11:
        /*0034*/ 	.word	index@(gluon_tcgen05)
        /*0038*/ 	.word	0x00000000


	//----- nvinfo : EIATTR_MIN_STACK_SIZE
	.align		4
.L_12:
        /*003c*/ 	.byte	0x04, 0x12
        /*003e*/ 	.short	(.L_14 - .L_13)
	.align		4
.L_13:
        /*0040*/ 	.word	index@(gluon_tcgen05)
        /*0044*/ 	.word	0x00000000
.L_14:


//--------------------- .nv.info.gluon_tcgen05    --------------------------
	.section	.nv.info.gluon_tcgen05,"",@"SHT_CUDA_INFO"
	.sectionflags	@""
	.align	4


	//----- nvinfo : EIATTR_CUDA_API_VERSION
	.align		4
        /*0000*/ 	.byte	0x04, 0x37
        /*0002*/ 	.short	(.L_16 - .L_15)
.L_15:
        /*0004*/ 	.word	0x00000081


	//----- nvinfo : EIATTR_KPARAM_INFO
	.align		4
.L_16:
        /*0008*/ 	.byte	0x04, 0x17
        /*000a*/ 	.short	(.L_18 - .L_17)
.L_17:
        /*000c*/ 	.word	0x00000000
        /*0010*/ 	.short	0x000a
        /*0012*/ 	.short	0x0048
        /*0014*/ 	.byte	0x00, 0xf4, 0x21, 0x00


	//----- nvinfo : EIATTR_KPARAM_INFO
	.align		4
.L_18:
        /*0018*/ 	.byte	0x04, 0x17
        /*001a*/ 	.short	(.L_20 - .L_19)
.L_19:
        /*001c*/ 	.word	0x00000000
        /*0020*/ 	.short	0x0009
        /*0022*/ 	.short	0x0040
        /*0024*/ 	.byte	0x00, 0xf4, 0x21, 0x00


	//----- nvinfo : EIATTR_KPARAM_INFO
	.align		4
.L_20:
        /*0028*/ 	.byte	0x04, 0x17
        /*002a*/ 	.short	(.L_22 - .L_21)
.L_21:
        /*002c*/ 	.word	0x00000000
        /*0030*/ 	.short	0x0008
        /*0032*/ 	.short	0x0038
        /*0034*/ 	.byte	0x00, 0xf0, 0x21, 0x00


	//----- nvinfo : EIATTR_KPARAM_INFO
	.align		4
.L_22:
        /*0038*/ 	.byte	0x04, 0x17
        /*003a*/ 	.short	(.L_24 - .L_23)
.L_23:
        /*003c*/ 	.word	0x00000000
        /*0040*/ 	.short	0x0007
        /*0042*/ 	.short	0x0030
        /*0044*/ 	.byte	0x00, 0xf0, 0x21, 0x00


	//----- nvinfo : EIATTR_KPARAM_INFO
	.align		4
.L_24:
        /*0048*/ 	.byte	0x04, 0x17
        /*004a*/ 	.short	(.L_26 - .L_25)
.L_25:
        /*004c*/ 	.word	0x00000000
        /*0050*/ 	.short	0x0006
        /*0052*/ 	.short	0x0028
        /*0054*/ 	.byte	0x00, 0xf0, 0x21, 0x00


	//----- nvinfo : EIATTR_KPARAM_INFO
	.align		4
.L_26:
        /*0058*/ 	.byte	0x04, 0x17
        /*005a*/ 	.short	(.L_28 - .L_27)
.L_27:
        /*005c*/ 	.word	0x00000000
        /*0060*/ 	.short	0x0005
        /*0062*/ 	.short	0x0020
        /*0064*/ 	.byte	0x00, 0xf0, 0x11, 0x00


	//----- nvinfo : EIATTR_KPARAM_INFO
	.align		4
.L_28:
        /*0068*/ 	.byte	0x04, 0x17
        /*006a*/ 	.short	(.L_30 - .L_29)
.L_29:
        /*006c*/ 	.word	0x00000000
        /*0070*/ 	.short	0x0004
        /*0072*/ 	.short	0x001c
        /*0074*/ 	.byte	0x00, 0xf0, 0x11, 0x00


	//----- nvinfo : EIATTR_KPARAM_INFO
	.align		4
.L_30:
        /*0078*/ 	.byte	0x04, 0x17
        /*007a*/ 	.short	(.L_32 - .L_31)
.L_31:
        /*007c*/ 	.word	0x00000000
        /*0080*/ 	.short	0x0003
        /*0082*/ 	.short	0x0018
        /*0084*/ 	.byte	0x00, 0xf0, 0x11, 0x00


	//----- nvinfo : EIATTR_KPARAM_INFO
	.align		4
.L_32:
        /*0088*/ 	.byte	0x04, 0x17
        /*008a*/ 	.short	(.L_34 - .L_33)
.L_33:
        /*008c*/ 	.word	0x00000000
        /*0090*/ 	.short	0x0002
        /*0092*/ 	.short	0x0010
        /*0094*/ 	.byte	0x00, 0xf4, 0x21, 0x00


	//----- nvinfo : EIATTR_KPARAM_INFO
	.align		4
.L_34:
        /*0098*/ 	.byte	0x04, 0x17
        /*009a*/ 	.short	(.L_36 - .L_35)
.L_35:
        /*009c*/ 	.word	0x00000000
        /*00a0*/ 	.short	0x0001
        /*00a2*/ 	.short	0x0008
        /*00a4*/ 	.byte	0x00, 0xf4, 0x21, 0x00


	//----- nvinfo : EIATTR_KPARAM_INFO
	.align		4
.L_36:
        /*00a8*/ 	.byte	0x04, 0x17
        /*00aa*/ 	.short	(.L_38 - .L_37)
.L_37:
        /*00ac*/ 	.word	0x00000000
        /*00b0*/ 	.short	0x0000
        /*00b2*/ 	.short	0x0000
        /*00b4*/ 	.byte	0x00, 0xf4, 0x21, 0x00


	//----- nvinfo : EIATTR_AT_ENTRY_FRAGMENTS
	.align		4
.L_38:
        /*00b8*/ 	.byte	0x04, 0x4f
        /*00ba*/ 	.short	(.L_40 - .L_39)


	//   ....[0]....
.L_39:
        /*00bc*/ 	.word	0x00000004


	//----- nvinfo : EIATTR_RESERVED_SMEM_USED
	.align		4
.L_40:
        /*00c0*/ 	.byte	0x01, 0x41
	.zero		2


	//----- nvinfo : EIATTR_SPARSE_MMA_MASK
	.align		4
        /*00c4*/ 	.byte	0x03, 0x50
        /*00c6*/ 	.short	0x0000


	//----- nvinfo : EIATTR_TCGEN05_1CTA_USED
	.align		4
        /*00c8*/ 	.byte	0x01, 0x51
	.zero		2


	//----- nvinfo : EIATTR_MAXREG_COUNT
	.align		4
        /*00cc*/ 	.byte	0x03, 0x1b
        /*00ce*/ 	.short	0x00ff


	//----- nvinfo : EIATTR_NUM_BARRIERS
	.align		4
        /*00d0*/ 	.byte	0x02, 0x4c
        /*00d2*/ 	.byte	0x01
	.zero		1


	//----- nvinfo : EIATTR_INT_WARP_WIDE_INSTR_OFFSETS
	.align		4
        /*00d4*/ 	.byte	0x04, 0x31
        /*00d6*/ 	.short	(.L_42 - .L_41)


	//   ....[0]....
.L_41:
        /*00d8*/ 	.word	0x00001620


	//   ....[1]....
        /*00dc*/ 	.word	0x00001640


	//   ....[2]....
        /*00e0*/ 	.word	0x000016c0


	//   ....[3]....
        /*00e4*/ 	.word	0x00001a80


	//   ....[4]....
        /*00e8*/ 	.word	0x00001a90


	//   ....[5]....
        /*00ec*/ 	.word	0x00001aa0


	//   ....[6]....
        /*00f0*/ 	.word	0x00001ab0


	//   ....[7]....
        /*00f4*/ 	.word	0x00001dd0


	//   ....[8]....
        /*00f8*/ 	.word	0x00001de0


	//   ....[9]....
        /*00fc*/ 	.word	0x00001f50


	//   ....[10]....
        /*0100*/ 	.word	0x00001fa0


	//   ....[11]....
        /*0104*/ 	.word	0x00001fb0


	//   ....[12]....
        /*0108*/ 	.word	0x00001fe0


	//   ....[13]....
        /*010c*/ 	.word	0x000022d0


	//   ....[14]....
        /*0110*/ 	.word	0x000022e0


	//   ....[15]....
        /*0114*/ 	.word	0x00002670


	//   ....[16]....
        /*0118*/ 	.word	0x00002680


	//   ....[17]....
        /*011c*/ 	.word	0x00002af0


	//   ....[18]....
        /*0120*/ 	.word	0x00002b40


	//----- nvinfo : EIATTR_COOP_GROUP_MASK_REGIDS
	.align		4
.L_42:
        /*0124*/ 	.byte	0x04, 0x29
        /*0126*/ 	.short	(.L_44 - .L_43)


	//   ....[0]....
.L_43:
        /*0128*/ 	.word	0xffffffff


	//   ....[1]....
        /*012c*/ 	.word	0xffffffff


	//   ....[2]....
        /*0130*/ 	.word	0xffffffff


	//   ....[3]....
        /*0134*/ 	.word	0xffffffff


	//   ....[4]....
        /*0138*/ 	.word	0xffffffff


	//   ....[5]....
        /*013c*/ 	.word	0xffffffff


	//   ....[6]....
        /*0140*/ 	.word	0xffffffff


	//   ....[7]....
        /*0144*/ 	.word	0xffffffff


	//   ....[8]....
        /*0148*/ 	.word	0xffffffff


	//   ....[9]....
        /*014c*/ 	.word	0xffffffff


	//----- nvinfo : EIATTR_COOP_GROUP_INSTR_OFFSETS
	.align		4
.L_44:
        /*0150*/ 	.byte	0x04, 0x28
        /*0152*/ 	.short	(.L_46 - .L_45)


	//   ....[0]....
.L_45:
        /*0154*/ 	.word	0x00000050


	//   ....[1]....
        /*0158*/ 	.word	0x00000310


	//   ....[2]....
        /*015c*/ 	.word	0x000004f0


	//   ....[3]....
        /*0160*/ 	.word	0x000009a0


	//   ....[4]....
        /*0164*/ 	.word	0x00000ae0


	//   ....[5]....
        /*0168*/ 	.word	0x00000f50


	//   ....[6]....
        /*016c*/ 	.word	0x00001090


	//   ....[7]....
        /*0170*/ 	.word	0x000014e0


	//   ....[8]....
        /*0174*/ 	.word	0x00002980


	//   ....[9]....
        /*0178*/ 	.word	0x00002bf0


	//----- nvinfo : EIATTR_VRC_CTA_INIT_COUNT
	.align		4
.L_46:
        /*017c*/ 	.byte	0x02, 0x4a
        /*017e*/ 	.byte	0x80
	.zero		1


	//----- nvinfo : EIATTR_MBARRIER_INSTR_OFFSETS
	.align		4
        /*0180*/ 	.byte	0x04, 0x39
        /*0182*/ 	.short	(.L_48 - .L_47)


	//   ....[0]....
.L_47:
        /*0184*/ 	.word	0x000016e0
        /*0188*/ 	.word	0x000000ff
        /*018c*/ 	.word	0x00020000
        /*0190*/ 	.short	0x0100
        /*0192*/ 	.byte	0x08
	.zero		1


	//   ....[1]....
        /*0194*/ 	.word	0x000016f0
        /*0198*/ 	.word	0x000000ff
        /*019c*/ 	.word	0x00020020
        /*01a0*/ 	.short	0x0100
        /*01a2*/ 	.byte	0x08
	.zero		1


	//   ....[2]....
        /*01a4*/ 	.word	0x000017a0
        /*01a8*/ 	.word	0x000000ff
        /*01ac*/ 	.word	0x00020008
        /*01b0*/ 	.short	0x0100
        /*01b2*/ 	.byte	0x08
	.zero		1


	//   ....[3]....
        /*01b4*/ 	.word	0x000017b0
        /*01b8*/ 	.word	0x000000ff
        /*01bc*/ 	.word	0x00020028
        /*01c0*/ 	.short	0x0100
        /*01c2*/ 	.byte	0x08
	.zero		1


	//   ....[4]....
        /*01c4*/ 	.word	0x00001890
        /*01c8*/ 	.word	0x000000ff
        /*01cc*/ 	.word	0x00020010
        /*01d0*/ 	.short	0x0100
        /*01d2*/ 	.byte	0x08
	.zero		1


	//   ....[5]....
        /*01d4*/ 	.word	0x000018a0
        /*01d8*/ 	.word	0x000000ff
        /*01dc*/ 	.word	0x00020030
        /*01e0*/ 	.short	0x0100
        /*01e2*/ 	.byte	0x08
	.zero		1


	//   ....[6]....
        /*01e4*/ 	.word	0x000019b0
        /*01e8*/ 	.word	0x000000ff
        /*01ec*/ 	.word	0x00020018
        /*01f0*/ 	.short	0x0100
        /*01f2*/ 	.byte	0x08
	.zero		1


	//   ....[7]....
        /*01f4*/ 	.word	0x000019c0
        /*01f8*/ 	.word	0x000000ff
        /*01fc*/ 	.word	0x00020038
        /*0200*/ 	.short	0x0100
        /*0202*/ 	.byte	0x08
	.zero		1


	//   ....[8]....
        /*0204*/ 	.word	0x00001b90
        /*0208*/ 	.word	0x000000ff
        /*020c*/ 	.word	0x00020000
        /*0210*/ 	.short	0x010a
        /*0212*/ 	.byte	0x08
	.zero		1


	//   ....[9]....
        /*0214*/ 	.word	0x00001e30
        /*0218*/ 	.word	0x000000ff
        /*021c*/ 	.word	0x00020020
        /*0220*/ 	.short	0x010a
        /*0222*/ 	.byte	0x08
	.zero		1


	//   ....[10]....
        /*0224*/ 	.word	0x00002050
        /*0228*/ 	.word	0x000000ff
        /*022c*/ 	.word	0x00020000
        /*0230*/ 	.short	0x010a
        /*0232*/ 	.byte	0x1c
	.zero		1


	//   ....[11]....
        /*0234*/ 	.word	0x00002320
        /*0238*/ 	.word	0x000000ff
        /*023c*/ 	.word	0x00020020
        /*0240*/ 	.short	0x010a
        /*0242*/ 	.byte	0x1c
	.zero		1


	//   ....[12]....
        /*0244*/ 	.word	0x000023f0
        /*0248*/ 	.word	0x000000ff
        /*024c*/ 	.word	0x00020000
        /*0250*/ 	.short	0x0108
        /*0252*/ 	.byte	0x08
	.zero		1


	//   ....[13]....
        /*0254*/ 	.word	0x00002400
        /*0258*/ 	.word	0x000000ff
        /*025c*/ 	.word	0x00020020
        /*0260*/ 	.short	0x0108
        /*0262*/ 	.byte	0x08
	.zero		1


	//   ....[14]....
        /*0264*/ 	.word	0x00002450
        /*0268*/ 	.word	0x000000ff
        /*026c*/ 	.word	0x00020008
        /*0270*/ 	.short	0x0108
        /*0272*/ 	.byte	0x08
	.zero		1


	//   ....[15]....
        /*0274*/ 	.word	0x00002460
        /*0278*/ 	.word	0x000000ff
        /*027c*/ 	.word	0x00020028
        /*0280*/ 	.short	0x0108
        /*0282*/ 	.byte	0x08
	.zero		1


	//   ....[16]....
        /*0284*/ 	.word	0x000024b0
        /*0288*/ 	.word	0x000000ff
        /*028c*/ 	.word	0x00020010
        /*0290*/ 	.short	0x0108
        /*0292*/ 	.byte	0x08
	.zero		1


	//   ....[17]....
        /*0294*/ 	.word	0x000024c0
        /*0298*/ 	.word	0x000000ff
        /*029c*/ 	.word	0x00020030
        /*02a0*/ 	.short	0x0108
        /*02a2*/ 	.byte	0x08
	.zero		1


	//   ....[18]....
        /*02a4*/ 	.word	0x00002510
        /*02a8*/ 	.word	0x000000ff
        /*02ac*/ 	.word	0x00020018
        /*02b0*/ 	.short	0x0108
        /*02b2*/ 	.byte	0x08
	.zero		1


	//   ....[19]....
        /*02b4*/ 	.word	0x00002520
        /*02b8*/ 	.word	0x000000ff
        /*02bc*/ 	.word	0x00020038
        /*02c0*/ 	.short	0x0108
        /*02c2*/ 	.byte	0x08
	.zero		1


	//   ....[20]....
        /*02c4*/ 	.word	0x00002c10
        /*02c8*/ 	.word	0x000000ff
        /*02cc*/ 	.word	0x00020000
        /*02d0*/ 	.short	0x010a
        /*02d2*/ 	.byte	0x08
	.zero		1


	//   ....[21]....
        /*02d4*/ 	.word	0x00002c40
        /*02d8*/ 	.word	0x000000ff
        /*02dc*/ 	.word	0x00020020
        /*02e0*/ 	.short	0x010a
        /*02e2*/ 	.byte	0x08
	.zero		1


	//   ....[22]....
        /*02e4*/ 	.word	0x00002c70
        /*02e8*/ 	.word	0x000000ff
        /*02ec*/ 	.word	0x00020000
        /*02f0*/ 	.short	0x010a
        /*02f2*/ 	.byte	0x1c
	.zero		1


	//   ....[23]....
        /*02f4*/ 	.word	0x00002ca0
        /*02f8*/ 	.word	0x000000ff
        /*02fc*/ 	.word	0x00020020
        /*0300*/ 	.short	0x010a
        /*0302*/ 	.byte	0x1c
	.zero		1


	//----- nvinfo : EIATTR_NUM_MBARRIERS
	.align		4
.L_48:
        /*0304*/ 	.byte	0x03, 0x38
        /*0306*/ 	.short	0x0008


	//----- nvinfo : EIATTR_EXIT_INSTR_OFFSETS
	.align		4
        /*0308*/ 	.byte	0x04, 0x1c
        /*030a*/ 	.short	(.L_50 - .L_49)


	//   ....[0]....
.L_49:
        /*030c*/ 	.word	0x00002c00


	//----- nvinfo : EIATTR_REQNTID
	.align		4
.L_50:
        /*0310*/ 	.byte	0x04, 0x10
        /*0312*/ 	.short	(.L_52 - .L_51)
.L_51:
        /*0314*/ 	.word	0x00000100
        /*0318*/ 	.word	0x00000001
        /*031c*/ 	.word	0x00000001


	//----- nvinfo : EIATTR_CRS_STACK_SIZE
	.align		4
.L_52:
        /*0320*/ 	.byte	0x04, 0x1e
        /*0322*/ 	.short	(.L_54 - .L_53)
.L_53:
        /*0324*/ 	.word	0x00000000


	//----- nvinfo : EIATTR_CBANK_PARAM_SIZE
	.align		4
.L_54:
        /*0328*/ 	.byte	0x03, 0x19
        /*032a*/ 	.short	0x0050


	//----- nvinfo : EIATTR_PARAM_CBANK
	.align		4
        /*032c*/ 	.byte	0x04, 0x0a
        /*032e*/ 	.short	(.L_56 - .L_55)
	.align		4
.L_55:
        /*0330*/ 	.word	index@(.nv.constant0.gluon_tcgen05)
        /*0334*/ 	.short	0x0380
        /*0336*/ 	.short	0x0050


	//----- nvinfo : EIATTR_SW_WAR
	.align		4
.L_56:
        /*0338*/ 	.byte	0x04, 0x36
        /*033a*/ 	.short	(.L_58 - .L_57)
.L_57:
        /*033c*/ 	.word	0x00000008
.L_58:


//--------------------- .nv.compat                --------------------------
	.section	.nv.compat,"",@"SHT_CUDA_COMPAT_INFO"
	.align	4
        /*0000*/ 	.byte	0x02, 0x02, 0x02, 0x00, 0x02, 0x05, 0x05, 0x00, 0x02, 0x03, 0x03, 0x00, 0x02, 0x06, 0x01, 0x00


//--------------------- .nv.callgraph             --------------------------
	.section	.nv.callgraph,"",@"SHT_CUDA_CALLGRAPH"
	.align	4
	.sectionentsize	8
	.align		4
        /*0000*/ 	.word	0x00000000
	.align		4
        /*0004*/ 	.word	0xffffffff
	.align		4
        /*0008*/ 	.word	0x00000000
	.align		4
        /*000c*/ 	.word	0xfffffffe
	.align		4
        /*0010*/ 	.word	0x00000000
	.align		4
        /*0014*/ 	.word	0xfffffffd
	.align		4
        /*0018*/ 	.word	0x00000000
	.align		4
        /*001c*/ 	.word	0xfffffffc


//--------------------- .text.gluon_tcgen05       --------------------------
	.section	.text.gluon_tcgen05,"ax",@progbits
	.align	128
        .global         gluon_tcgen05
        .type           gluon_tcgen05,@function
        .size           gluon_tcgen05,(.L_x_85 - gluon_tcgen05)
        .other          gluon_tcgen05,@"STO_CUDA_ENTRY STV_DEFAULT"
gluon_tcgen05:
.text.gluon_tcgen05:
[----:B------:R-:W1:Y:S01]  /*0000*/  LDC R1, c[0x0][0x37c] ;  /* 0x0000df00ff017b82 */ /* 0x000e620000000800 */
[----:B------:R-:W2:Y:S02]  /*0010*/  S2R R0, SR_TID.X ;  /* 0x0000000000007919 */ /* 0x000ea40000002100 */
[----:B--2---:R-:W-:-:S13]  /*0020*/  ISETP.GE.U32.AND P2, PT, R0, 0x20, PT ;  /* 0x000000200000780c */ /* 0x004fda0003f46070 */
[----:B------:R-:W-:Y:S05]  /*0030*/  @P2 BRA `(.L_x_0) ;  /* 0x0000000000b82947 */ /* 0x000fea0003800000 */
[----:B------:R-:W2:Y:S01]  /*0040*/  S2UR UR6, SR_CgaCtaId ;  /* 0x00000000000679c3 */ /* 0x000ea20000008800 */
[----:B------:R-:W-:Y:S01]  /*0050*/  NOP ;  /* 0x0000000000007918 */ /* 0x000fe20000000000 */
[----:B------:R-:W-:Y:S02]  /*0060*/  UMOV UR4, 0x40 ;  /* 0x0000004000047882 */ /* 0x000fe40000000000 */
[----:B--2---:R-:W-:-:S09]  /*0070*/  ULEA UR4, UR6, UR4, 0x18 ;  /* 0x0000000406047291 */ /* 0x004fd2000f8ec0ff */
[----:B------:R-:W2:Y:S01]  /*0080*/  LDS.U8 R2, [UR4] ;  /* 0x00000004ff027984 */ /* 0x000ea20008000000 */
[----:B------:R-:W-:Y:S02]  /*0090*/  UMOV UR4, 0x400 ;  /* 0x0000040000047882 */ /* 0x000fe40000000000 */
[----:B------:R-:W-:Y:S01]  /*00a0*/  ULEA UR4, UR6, UR4, 0x18 ;  /* 0x0000000406047291 */ /* 0x000fe2000f8ec0ff */
[----:B--2---:R-:W-:-:S13]  /*00b0*/  ISETP.NE.AND P0, PT, R2, RZ, PT ;  /* 0x000000ff0200720c */ /* 0x004fda0003f05270 */
[----:B------:R-:W-:Y:S05]  /*00c0*/  @P0 BRA `(.L_x_1) ;  /* 0x00000000007c0947 */ /* 0x000fea0003800000 */
[----:B------:R-:W-:-:S13]  /*00d0*/  ELECT P0, URZ, PT ;  /* 0x0000000000ff782f */ /* 0x000fda0003800000 */
[----:B------:R-:W-:Y:S05]  /*00e0*/  @!P0 BRA `(.L_x_2) ;  /* 0x0000000000848947 */ /* 0x000fea0003800000 */
[----:B------:R-:W-:Y:S01]  /*00f0*/  UMOV UR5, 0x4 ;  /* 0x0000000400057882 */ /* 0x000fe20000000000 */
[----:B------:R-:W-:Y:S02]  /*0100*/  IMAD.MOV.U32 R5, RZ, RZ, 0x1 ;  /* 0x00000001ff057424 */ /* 0x000fe400078e00ff */
[----:B------:R-:W-:Y:S02]  /*0110*/  IMAD.MOV.U32 R3, RZ, RZ, 0xf ;  /* 0x0000000fff037424 */ /* 0x000fe400078e00ff */
[----:B------:R-:W-:Y:S04]  /*0120*/  DEPBAR.LE SB2, 0x36 ;  /* 0x0000ad800000791a */ /* 0x000fe80000000000 */
[----:B------:R-:W2:Y:S02]  /*0130*/  UTCATOMSWS.FIND_AND_SET.ALIGN UP0, UR5, UR5 ;  /* 0x00000005000575e3 */ /* 0x000ea40008000800 */
[----:B--2---:R-:W-:-:S04]  /*0140*/  PLOP3.LUT P0, PT, PT, PT, UP0, 0x80, 0x8 ;  /* 0x000000000008781c */ /* 0x004fc80003f0f008 */
[----:B------:R-:W-:-:S04]  /*0150*/  SEL R2, RZ, 0xffffffff, !P0 ;  /* 0xffffffffff027807 */ /* 0x000fc80004000000 */
[----:B------:R-:W-:Y:S01]  /*0160*/  ISETP.NE.AND P0, PT, R2, RZ, PT ;  /* 0x000000ff0200720c */ /* 0x000fe20003f05270 */
[----:B------:R-:W-:-:S12]  /*0170*/  IMAD.U32 R2, RZ, RZ, UR5 ;  /* 0x00000005ff027e24 */ /* 0x000fd8000f8e00ff */
[----:B------:R-:W-:Y:S05]  /*0180*/  @P0 BRA `(.L_x_3) ;  /* 0x0000000000240947 */ /* 0x000fea0003800000 */
.L_x_4:
[----:B------:R-:W-:Y:S05]  /*0190*/  NANOSLEEP 0x64 ;  /* 0x000000640000795d */ /* 0x000fea0003800000 */
[----:B------:R-:W-:-:S05]  /*01a0*/  UMOV UR5, 0x4 ;  /* 0x0000000400057882 */ /* 0x000fca0000000000 */
[----:B------:R-:W-:Y:S04]  /*01b0*/  DEPBAR.LE SB2, 0x36 ;  /* 0x0000ad800000791a */ /* 0x000fe80000000000 */
[----:B------:R-:W2:Y:S02]  /*01c0*/  UTCATOMSWS.FIND_AND_SET.ALIGN UP0, UR5, UR5 ;  /* 0x00000005000575e3 */ /* 0x000ea40008000800 */
[----:B--2---:R-:W-:-:S04]  /*01d0*/  PLOP3.LUT P0, PT, PT, PT, UP0, 0x80, 0x8 ;  /* 0x000000000008781c */ /* 0x004fc80003f0f008 */
[----:B------:R-:W-:-:S04]  /*01e0*/  SEL R2, RZ, 0xffffffff, !P0 ;  /* 0xffffffffff027807 */ /* 0x000fc80004000000 */
[----:B------:R-:W-:Y:S01]  /*01f0*/  ISETP.NE.AND P0, PT, R2, RZ, PT ;  /* 0x000000ff0200720c */ /* 0x000fe20003f05270 */
[----:B------:R-:W-:-:S12]  /*0200*/  IMAD.U32 R2, RZ, RZ, UR5 ;  /* 0x00000005ff027e24 */ /* 0x000fd8000f8e00ff */
[----:B------:R-:W-:Y:S05]  /*0210*/  @!P0 BRA `(.L_x_4) ;  /* 0xfffffffc00dc8947 */ /* 0x000fea000383ffff */
.L_x_3:
[C---:B------:R-:W-:Y:S01]  /*0220*/  VIADD R4, R2.reuse, 0x10 ;  /* 0x0000001002047836 */ /* 0x040fe20000000000 */
[----:B------:R-:W-:Y:S01]  /*0230*/  UMOV UR5, 0x50 ;  /* 0x0000005000057882 */ /* 0x000fe20000000000 */
[----:B------:R-:W-:Y:S01]  /*0240*/  SHF.L.U32 R3, R3, R2, RZ ;  /* 0x0000000203037219 */ /* 0x000fe200000006ff */
[----:B------:R-:W-:Y:S01]  /*0250*/  ULEA UR5, UR6, UR5, 0x18 ;  /* 0x0000000506057291 */ /* 0x000fe2000f8ec0ff */
[----:B------:R-:W-:Y:S01]  /*0260*/  IMAD.SHL.U32 R2, R2, 0x20, RZ ;  /* 0x0000002002027824 */ /* 0x000fe200078e00ff */
[----:B------:R-:W-:-:S04]  /*0270*/  SHF.L.U32 R4, R5, R4, RZ ;  /* 0x0000000405047219 */ /* 0x000fc800000006ff */
[----:B------:R-:W-:-:S05]  /*0280*/  LOP3.LUT R3, R4, R3, RZ, 0xfc, !PT ;  /* 0x0000000304037212 */ /* 0x000fca00078efcff */
[----:B------:R2:W-:Y:S04]  /*0290*/  ATOMS.OR RZ, [UR5], R3 ;  /* 0x00000003ffff798c */ /* 0x0005e8000b000005 */
[----:B------:R2:W-:Y:S01]  /*02a0*/  STS [UR4], R2 ;  /* 0x00000002ff007988 */ /* 0x0005e20008000804 */
[----:B------:R-:W-:Y:S05]  /*02b0*/  BRA `(.L_x_2) ;  /* 0x0000000000107947 */ /* 0x000fea0003800000 */
.L_x_1:
[----:B------:R-:W-:Y:S01]  /*02c0*/  IMAD.MOV.U32 R3, RZ, RZ, -0x1 ;  /* 0xffffffffff037424 */ /* 0x000fe200078e00ff */
[----:B------:R-:W-:-:S04]  /*02d0*/  MOV R2, 0x300 ;  /* 0x0000030000027802 */ /* 0x000fc80000000f00 */
[----:B------:R2:W-:Y:S03]  /*02e0*/  STS [UR4], R3 ;  /* 0x00000003ff007988 */ /* 0x0005e60008000804 */
[----:B-12---:R-:W-:Y:S05]  /*02f0*/  CALL.REL.NOINC `($__internal_1_$__cuda_sm10x_tcgen05_guardrail_trap_phase_invalid_during_alloc) ;  /* 0x0000002800807944 */ /* 0x006fea0003c00000 */
.L_x_2:
[----:B------:R-:W-:Y:S05]  /*0300*/  WARPSYNC.ALL ;  /* 0x0000000000007948 */ /* 0x000fea0003800000 */
[----:B------:R-:W-:Y:S01]  /*0310*/  NOP ;  /* 0x0000000000007918 */ /* 0x000fe20000000000 */
.L_x_0:
[----:B------:R-:W3:Y:S08]  /*0320*/  S2UR UR4, SR_CgaCtaId ;  /* 0x00000000000479c3 */ /* 0x000ef00000008800 */
[----:B------:R-:W-:Y:S01]  /*0330*/  BAR.SYNC.DEFER_BLOCKING 0x0 ;  /* 0x0000000000007b1d */ /* 0x000fe20000010000 */
[----:B------:R-:W-:-:S05]  /*0340*/  LOP3.LUT R68, R0, 0xff, RZ, 0xc0, !PT ;  /* 0x000000ff00447812 */ /* 0x000fca00078ec0ff */
[----:B------:R-:W-:Y:S02]  /*0350*/  UMOV UR8, 0x400 ;  /* 0x0000040000087882 */ /* 0x000fe40000000000 */
[----:B------:R-:W4:Y:S08]  /*0360*/  LDC R10, c[0x0][0x3a0] ;  /* 0x0000e800ff0a7b82 */ /* 0x000f300000000800 */
[----:B------:R-:W5:Y:S01]  /*0370*/  S2UR UR9, SR_CTAID.Y ;  /* 0x00000000000979c3 */ /* 0x000f620000002600 */
[----:B---3--:R-:W-:-:S09]  /*0380*/  ULEA UR8, UR4, UR8, 0x18 ;  /* 0x0000000804087291 */ /* 0x008fd2000f8ec0ff */
[----:B--2---:R-:W2:Y:S01]  /*0390*/  LDS R3, [UR8] ;  /* 0x00000008ff037984 */ /* 0x004ea20008000800 */
[----:B------:R-:W-:Y:S06]  /*03a0*/  BAR.SYNC.DEFER_BLOCKING 0x0 ;  /* 0x0000000000007b1d */ /* 0x000fec0000010000 */
[----:B------:R-:W-:Y:S05]  /*03b0*/  @P2 BRA `(.L_x_5) ;  /* 0x0000000000182947 */ /* 0x000fea0003800000 */
[----:B------:R-:W-:Y:S01]  /*03c0*/  ELECT P0, URZ, PT ;  /* 0x0000000000ff782f */ /* 0x000fe20003800000 */
[----:B------:R-:W-:Y:S01]  /*03d0*/  IMAD.MOV.U32 R2, RZ, RZ, 0x1 ;  /* 0x00000001ff027424 */ /* 0x000fe200078e00ff */
[----:B------:R-:W-:Y:S01]  /*03e0*/  UMOV UR5, 0x40 ;  /* 0x0000004000057882 */ /* 0x000fe20000000000 */
[----:B------:R-:W-:Y:S01]  /*03f0*/  UVIRTCOUNT.DEALLOC.SMPOOL 0x80 ;  /* 0x000000800000784c */ /* 0x000fe20000000000 */
[----:B------:R-:W-:-:S09]  /*0400*/  ULEA UR5, UR4, UR5, 0x18 ;  /* 0x0000000504057291 */ /* 0x000fd2000f8ec0ff */
[----:B------:R3:W-:Y:S03]  /*0410*/  @P0 STS.U8 [UR5], R2 ;  /* 0x00000002ff000988 */ /* 0x0007e60008000005 */
.L_x_5:
[----:B------:R-:W3:Y:S01]  /*0420*/  S2UR UR4, SR_CTAID.Z ;  /* 0x00000000000479c3 */ /* 0x000ee20000002700 */
[----:B------:R-:W5:Y:S01]  /*0430*/  LDCU UR5, c[0x0][0x370] ;  /* 0x00006e00ff0577ac */ /* 0x000f620008000800 */
[----:B------:R-:W-:Y:S01]  /*0440*/  ISETP.GE.U32.AND P0, PT, R68, 0x20, PT ;  /* 0x000000204400780c */ /* 0x000fe20003f06070 */
[----:B----4-:R-:W-:Y:S01]  /*0450*/  VIADD R5, R10, 0xffffffff ;  /* 0xffffffff0a057836 */ /* 0x010fe20000000000 */
[C---:B------:R-:W-:Y:S01]  /*0460*/  ISETP.NE.U32.AND P3, PT, R68.reuse, RZ, PT ;  /* 0x000000ff4400720c */ /* 0x040fe20003f65070 */
[----:B------:R-:W3:Y:S01]  /*0470*/  LDCU UR6, c[0x0][0x374] ;  /* 0x00006e80ff0677ac */ /* 0x000ee20008000800 */
[----:B------:R-:W-:Y:S01]  /*0480*/  LEA R4, R68, UR8, 0x2 ;  /* 0x0000000844047c11 */ /* 0x000fe2000f8e10ff */
[----:B------:R-:W-:Y:S01]  /*0490*/  BSSY.RECONVERGENT B0, `(.L_x_6) ;  /* 0x0000015000007945 */ /* 0x000fe20003800200 */
[----:B------:R-:W5:Y:S01]  /*04a0*/  S2UR UR7, SR_CTAID.X ;  /* 0x00000000000779c3 */ /* 0x000f620000002500 */
[----:B------:R-:W4:Y:S01]  /*04b0*/  LDCU.64 UR20, c[0x0][0x3c0] ;  /* 0x00007800ff1477ac */ /* 0x000f220008000a00 */
[----:B--2---:R-:W-:-:S05]  /*04c0*/  R2UR UR23, R3 ;  /* 0x00000000031772ca */ /* 0x004fca00000e0000 */
[----:B------:R2:W-:Y:S01]  /*04d0*/  @!P0 STS [R4], RZ ;  /* 0x000000ff04008388 */ /* 0x0005e20000000800 */
[----:B------:R-:W1:Y:S01]  /*04e0*/  LDC R6, c[0x0][0x398] ;  /* 0x0000e600ff067b82 */ /* 0x000e620000000800 */
[----:B------:R-:W-:Y:S02]  /*04f0*/  NOP ;  /* 0x0000000000007918 */ /* 0x000fe40000000000 */
[----:B------:R2:W-:Y:S01]  /*0500*/  @!P3 STS [UR8+0x20], R5 ;  /* 0x00002005ff00b988 */ /* 0x0005e20008000808 */
[----:B---3-5:R-:W-:-:S04]  /*0510*/  UIMAD UR4, UR4, UR6, UR9 ;  /* 0x00000006040472a4 */ /* 0x028fc8000f8e0209 */
[----:B------:R-:W-:-:S04]  /*0520*/  UIMAD UR4, UR4, UR5, UR7 ;  /* 0x00000005040472a4 */ /* 0x000fc8000f8e0207 */
[----:B------:R-:W-:-:S04]  /*0530*/  UIMAD UR4, UR4, 0x180, URZ ;  /* 0x00000180040478a4 */ /* 0x000fc8000f8e02ff */
[----:B----4-:R-:W-:Y:S01]  /*0540*/  UIADD3 UR24, UP0, UPT, UR4, UR20, URZ ;  /* 0x0000001404187290 */ /* 0x010fe2000ff1e0ff */
[----:B-1----:R-:W-:-:S03]  /*0550*/  VIADD R6, R6, 0xffffffff ;  /* 0xffffffff06067836 */ /* 0x002fc60000000000 */
[----:B------:R-:W-:Y:S01]  /*0560*/  ULEA.HI.X.SX32 UR25, UR4, UR21, 0x1, UP0 ;  /* 0x0000001504197291 */ /* 0x000fe200080f0eff */
[----:B--2---:R-:W-:Y:S11]  /*0570*/  @P3 BRA `(.L_x_7) ;  /* 0x0000000000183947 */ /* 0x004ff60003800000 */
[----:B------:R-:W1:Y:S01]  /*0580*/  LDS R2, [UR8+0x8] ;  /* 0x00000808ff027984 */ /* 0x000e620008000800 */
[----:B------:R-:W2:Y:S01]  /*0590*/  LDC.64 R8, c[0x0][0x380] ;  /* 0x0000e000ff087b82 */ /* 0x000ea20000000a00 */
[----:B------:R-:W-:Y:S02]  /*05a0*/  IMAD.MOV.U32 R3, RZ, RZ, 0x70 ;  /* 0x00000070ff037424 */ /* 0x000fe400078e00ff */
[----:B--2---:R2:W-:Y:S03]  /*05b0*/  STS.64 [UR8], R8 ;  /* 0x00000008ff007988 */ /* 0x0045e60008000a08 */
[----:B-1----:R-:W-:-:S05]  /*05c0*/  LOP3.LUT R2, R2, 0x10, R3, 0xd8, !PT ;  /* 0x0000001002027812 */ /* 0x002fca00078ed803 */
[----:B------:R2:W-:Y:S02]  /*05d0*/  STS [UR8+0x8], R2 ;  /* 0x00000802ff007988 */ /* 0x0005e40008000808 */
.L_x_7:
[----:B------:R-:W-:Y:S05]  /*05e0*/  BSYNC.RECONVERGENT B0 ;  /* 0x0000000000007941 */ /* 0x000fea0003800200 */
.L_x_6:
[----:B------:R-:W-:Y:S04]  /*05f0*/  BSSY.RECONVERGENT B0, `(.L_x_8) ;  /* 0x000000a000007945 */ /* 0x000fe80003800200 */
[----:B------:R-:W-:Y:S05]  /*0600*/  @P3 BRA `(.L_x_9) ;  /* 0x0000000000203947 */ /* 0x000fea0003800000 */
[----:B--2---:R-:W1:Y:S01]  /*0610*/  LDS R2, [UR8+0x34] ;  /* 0x00003408ff027984 */ /* 0x004e620008000800 */
[----:B------:R-:W-:Y:S02]  /*0620*/  IMAD.MOV.U32 R3, RZ, RZ, 0x7f000000 ;  /* 0x7f000000ff037424 */ /* 0x000fe400078e00ff */
[----:B------:R-:W-:Y:S01]  /*0630*/  @!P3 IMAD.MOV.U32 R7, RZ, RZ, 0x7f ;  /* 0x0000007fff07b424 */ /* 0x000fe200078e00ff */
[----:B------:R-:W2:Y:S02]  /*0640*/  @!P3 LDS R8, [UR8+0x38] ;  /* 0x00003808ff08b984 */ /* 0x000ea40008000800 */
[----:B-1----:R-:W-:Y:S02]  /*0650*/  LOP3.LUT R2, R2, 0xff000000, R3, 0xb8, !PT ;  /* 0xff00000002027812 */ /* 0x002fe400078eb803 */
[----:B--2---:R-:W-:-:S03]  /*0660*/  @!P3 LOP3.LUT R3, R8, 0xff, R7, 0xb8, !PT ;  /* 0x000000ff0803b812 */ /* 0x004fc600078eb807 */
[----:B------:R1:W-:Y:S04]  /*0670*/  STS [UR8+0x34], R2 ;  /* 0x00003402ff007988 */ /* 0x0003e80008000808 */
[----:B------:R1:W-:Y:S02]  /*0680*/  @!P3 STS [UR8+0x38], R3 ;  /* 0x00003803ff00b988 */ /* 0x0003e40008000808 */
.L_x_9:
[----:B------:R-:W-:Y:S05]  /*0690*/  BSYNC.RECONVERGENT B0 ;  /* 0x0000000000007941 */ /* 0x000fea0003800200 */
.L_x_8:
[----:B------:R-:W-:Y:S04]  /*06a0*/  BSSY.RECONVERGENT B0, `(.L_x_10) ;  /* 0x000000a000007945 */ /* 0x000fe80003800200 */
[----:B------:R-:W-:Y:S05]  /*06b0*/  @P3 BRA `(.L_x_11) ;  /* 0x0000000000203947 */ /* 0x000fea0003800000 */
[----:B-12---:R-:W1:Y:S01]  /*06c0*/  LDS R2, [UR8+0x1c] ;  /* 0x00001c08ff027984 */ /* 0x006e620008000800 */
[----:B------:R-:W2:Y:S03]  /*06d0*/  LDC.64 R8, c[0x0][0x3a8] ;  /* 0x0000ea00ff087b82 */ /* 0x000ea60000000a00 */
[----:B------:R3:W-:Y:S01]  /*06e0*/  STS [UR8+0x24], R6 ;  /* 0x00002406ff007988 */ /* 0x0007e20008000808 */
[--C-:B--2---:R-:W-:Y:S02]  /*06f0*/  SHF.R.U32.HI R7, RZ, 0x4, R9.reuse ;  /* 0x00000004ff077819 */ /* 0x104fe40000011609 */
[----:B------:R-:W-:-:S05]  /*0700*/  SHF.R.U64 R3, R8, 0x4, R9 ;  /* 0x0000000408037819 */ /* 0x000fca0000001209 */
[----:B------:R3:W-:Y:S01]  /*0710*/  STS [UR8+0xc], R3 ;  /* 0x00000c03ff007988 */ /* 0x0007e20008000808 */
[----:B-1----:R-:W-:-:S05]  /*0720*/  LOP3.LUT R2, R2, 0xf, R7, 0xb8, !PT ;  /* 0x0000000f02027812 */ /* 0x002fca00078eb807 */
[----:B------:R3:W-:Y:S02]  /*0730*/  STS [UR8+0x1c], R2 ;  /* 0x00001c02ff007988 */ /* 0x0007e40008000808 */
.L_x_11:
[----:B------:R-:W-:Y:S05]  /*0740*/  BSYNC.RECONVERGENT B0 ;  /* 0x0000000000007941 */ /* 0x000fea0003800200 */
.L_x_10:
[----:B------:R-:W-:Y:S04]  /*0750*/  BSSY.RECONVERGENT B1, `(.L_x_12) ;  /* 0x000001d000017945 */ /* 0x000fe80003800200 */
[----:B------:R-:W-:Y:S04]  /*0760*/  BSSY.RELIABLE B0, `(.L_x_13) ;  /* 0x0000018000007945 */ /* 0x000fe80003800100 */
[----:B------:R-:W-:Y:S05]  /*0770*/  @P3 BRA `(.L_x_14) ;  /* 0x00000000001c3947 */ /* 0x000fea0003800000 */
[----:B-123--:R-:W1:Y:S02]  /*0780*/  LDS R2, [UR8+0x34] ;  /* 0x00003408ff027984 */ /* 0x00ee640008000800 */
[----:B-1----:R-:W-:-:S05]  /*0790*/  LOP3.LUT R2, R2, 0x7, RZ, 0xb8, !PT ;  /* 0x0000000702027812 */ /* 0x002fca00078eb8ff */
[----:B------:R1:W-:Y:S01]  /*07a0*/  STS [UR8+0x34], R2 ;  /* 0x00003402ff007988 */ /* 0x0003e20008000808 */
[----:B------:R-:W-:Y:S05]  /*07b0*/  @P3 BRA `(.L_x_15) ;  /* 0x00000000001c3947 */ /* 0x000fea0003800000 */
[----:B-1----:R-:W1:Y:S02]  /*07c0*/  LDS R2, [UR8+0x34] ;  /* 0x00003408ff027984 */ /* 0x002e640008000800 */
[----:B-1----:R-:W-:-:S05]  /*07d0*/  LOP3.LUT R2, R2, 0x38, RZ, 0xb8, !PT ;  /* 0x0000003802027812 */ /* 0x002fca00078eb8ff */
[----:B------:R4:W-:Y:S02]  /*07e0*/  STS [UR8+0x34], R2 ;  /* 0x00003402ff007988 */ /* 0x0009e40008000808 */
.L_x_14:
[----:B------:R-:W-:Y:S05]  /*07f0*/  @P3 BRA `(.L_x_16) ;  /* 0x00000000001c3947 */ /* 0x000fea0003800000 */
[----:B-1234-:R-:W1:Y:S02]  /*0800*/  LDS R2, [UR8+0x8] ;  /* 0x00000808ff027984 */ /* 0x01ee640008000800 */
[----:B-1----:R-:W-:-:S05]  /*0810*/  LOP3.LUT R2, R2, 0x780, RZ, 0xb8, !PT ;  /* 0x0000078002027812 */ /* 0x002fca00078eb8ff */
[----:B------:R2:W-:Y:S02]  /*0820*/  STS [UR8+0x8], R2 ;  /* 0x00000802ff007988 */ /* 0x0005e40008000808 */
.L_x_15:
[----:B------:R-:W-:Y:S05]  /*0830*/  @P3 BRA `(.L_x_17) ;  /* 0x0000000000283947 */ /* 0x000fea0003800000 */
[----:B-12---:R-:W1:Y:S02]  /*0840*/  LDS R2, [UR8+0x8] ;  /* 0x00000808ff027984 */ /* 0x006e640008000800 */
[----:B-1----:R-:W-:-:S05]  /*0850*/  LOP3.LUT R2, R2, 0x1800, RZ, 0xb8, !PT ;  /* 0x0000180002027812 */ /* 0x002fca00078eb8ff */
[----:B------:R5:W-:Y:S02]  /*0860*/  STS [UR8+0x8], R2 ;  /* 0x00000802ff007988 */ /* 0x000be40008000808 */
.L_x_16:
[----:B------:R-:W-:Y:S05]  /*0870*/  @P3 BREAK.RELIABLE B0 ;  /* 0x0000000000003942 */ /* 0x000fea0003800100 */
[----:B------:R-:W-:Y:S05]  /*0880*/  @P3 BRA `(.L_x_18) ;  /* 0x0000000000243947 */ /* 0x000fea0003800000 */
[----:B-1-3--:R-:W1:Y:S01]  /*0890*/  LDS R3, [UR8+0x8] ;  /* 0x00000808ff037984 */ /* 0x00ae620008000800 */
[----:B--2-45:R-:W-:-:S05]  /*08a0*/  IMAD.MOV.U32 R2, RZ, RZ, 0x6000 ;  /* 0x00006000ff027424 */ /* 0x034fca00078e00ff */
[----:B-1----:R-:W-:-:S04]  /*08b0*/  LOP3.LUT R2, R3, 0x6000, R2, 0xd8, !PT ;  /* 0x0000600003027812 */ /* 0x002fc800078ed802 */
[----:B------:R-:W-:-:S05]  /*08c0*/  LOP3.LUT R2, R2, 0x400000, RZ, 0xb8, !PT ;  /* 0x0040000002027812 */ /* 0x000fca00078eb8ff */
[----:B------:R3:W-:Y:S02]  /*08d0*/  STS [UR8+0x8], R2 ;  /* 0x00000802ff007988 */ /* 0x0007e40008000808 */
.L_x_17:
[----:B------:R-:W-:Y:S05]  /*08e0*/  BSYNC.RELIABLE B0 ;  /* 0x0000000000007941 */ /* 0x000fea0003800100 */
.L_x_13:
[----:B-123--:R-:W1:Y:S02]  /*08f0*/  @!P3 LDS R2, [UR8+0x8] ;  /* 0x00000808ff02b984 */ /* 0x00ee640008000800 */
[----:B-1----:R-:W-:-:S05]  /*0900*/  @!P3 LOP3.LUT R2, R2, 0x8000, RZ, 0xb8, !PT ;  /* 0x000080000202b812 */ /* 0x002fca00078eb8ff */
[----:B------:R1:W-:Y:S02]  /*0910*/  @!P3 STS [UR8+0x8], R2 ;  /* 0x00000802ff00b988 */ /* 0x0003e40008000808 */
.L_x_18:
[----:B------:R-:W-:Y:S05]  /*0920*/  BSYNC.RECONVERGENT B1 ;  /* 0x0000000000017941 */ /* 0x000fea0003800200 */
.L_x_12:
[----:B------:R-:W-:Y:S05]  /*0930*/  WARPSYNC.ALL ;  /* 0x0000000000007948 */ /* 0x000fea0003800000 */
[----:B------:R-:W-:Y:S01]  /*0940*/  NOP ;  /* 0x0000000000007918 */ /* 0x000fe20000000000 */
[----:B------:R-:W1:Y:S02]  /*0950*/  LDC R7, c[0x0][0x39c] ;  /* 0x0000e700ff077b82 */ /* 0x000e640000000800 */
[----:B-1----:R-:W-:Y:S01]  /*0960*/  VIADD R7, R7, 0xffffffff ;  /* 0xffffffff07077836 */ /* 0x002fe20000000000 */
[----:B------:R-:W-:Y:S06]  /*0970*/  @P0 BRA `(.L_x_19) ;  /* 0x0000000000300947 */ /* 0x000fec0003800000 */
[----:B--2345:R-:W1:Y:S01]  /*0980*/  S2R R2, SR_LANEID ;  /* 0x0000000000027919 */ /* 0x03ce620000000000 */
[----:B------:R-:W-:Y:S05]  /*0990*/  WARPSYNC.ALL ;  /* 0x0000000000007948 */ /* 0x000fea0003800000 */
[----:B------:R-:W-:Y:S01]  /*09a0*/  NOP ;  /* 0x0000000000007918 */ /* 0x000fe20000000000 */
[----:B-1----:R-:W-:-:S05]  /*09b0*/  IMAD.SHL.U32 R8, R2, 0x4, RZ ;  /* 0x0000000402087824 */ /* 0x002fca00078e00ff */
[----:B------:R-:W1:Y:S01]  /*09c0*/  LDS R9, [R8+UR8] ;  /* 0x0000000808097984 */ /* 0x000e620008000800 */
[----:B------:R-:W-:-:S05]  /*09d0*/  IADD3 R2, P1, PT, R8, UR24, RZ ;  /* 0x0000001808027c10 */ /* 0x000fca000ff3e0ff */
[----:B------:R-:W-:-:S05]  /*09e0*/  IMAD.X R3, RZ, RZ, UR25, P1 ;  /* 0x00000019ff037e24 */ /* 0x000fca00088e06ff */
[----:B-1----:R1:W2:Y:S01]  /*09f0*/  ATOMG.E.EXCH.STRONG.GPU PT, RZ, [R2], R9 ;  /* 0x0000000902ff73a8 */ /* 0x0022a200041ee100 */
[----:B------:R-:W-:-:S04]  /*0a00*/  DEPBAR {5,4,3,2,1,0} ;  /* 0x0000003f0000791a */ /* 0x000fc80000000000 */
[----:B------:R-:W3:Y:S02]  /*0a10*/  CCTL.E.C.LDCU.IV.DEEP [UR24] ;  /* 0x0000000018007540 */ /* 0x000ee40009c08000 */
[----:B---3--:R1:W-:Y:S01]  /*0a20*/  UTMACCTL.IV [UR24] ;  /* 0x00000000180079b9 */ /* 0x0083e20008000000 */
[----:B------:R-:W-:Y:S01]  /*0a30*/  NOP ;  /* 0x0000000000007918 */ /* 0x000fe20000000000 */
.L_x_19:
[----:B------:R-:W-:Y:S05]  /*0a40*/  @P0 BRA `(.L_x_20) ;  /* 0x00000000000c0947 */ /* 0x000fea0003800000 */
[----:B------:R0:W-:Y:S01]  /*0a50*/  UTMACMDFLUSH ;  /* 0x00000000000079b7 */ /* 0x0001e20000000000 */
[----:B------:R-:W-:Y:S05]  /*0a60*/  @P0 BRA `(.L_x_20) ;  /* 0x0000000000040947 */ /* 0x000fea0003800000 */
[----:B------:R-:W-:-:S04]  /*0a70*/  DEPBAR.LE SB0, 0x0 ;  /* 0x000080000000791a */ /* 0x000fc80000000000 */
.L_x_20:
[----:B------:R-:W-:Y:S05]  /*0a80*/  WARPSYNC.ALL ;  /* 0x0000000000007948 */ /* 0x000fea0003800000 */
[----:B------:R-:W-:Y:S01]  /*0a90*/  NOP ;  /* 0x0000000000007918 */ /* 0x000fe20000000000 */
[----:B--2---:R-:W-:Y:S06]  /*0aa0*/  BAR.SYNC.DEFER_BLOCKING 0x0 ;  /* 0x0000000000007b1d */ /* 0x004fec0000010000 */
[----:B------:R-:W-:Y:S02]  /*0ab0*/  BSSY.RECONVERGENT B1, `(.L_x_21) ;  /* 0x000000b000017945 */ /* 0x000fe40003800200 */
[----:B------:R-:W-:Y:S06]  /*0ac0*/  BAR.SYNC.DEFER_BLOCKING 0x0 ;  /* 0x0000000000007b1d */ /* 0x000fec0000010000 */
[----:B------:R2:W-:Y:S01]  /*0ad0*/  @!P0 STS [R4], RZ ;  /* 0x000000ff04008388 */ /* 0x0005e20000000800 */
[----:B------:R-:W-:Y:S01]  /*0ae0*/  NOP ;  /* 0x0000000000007918 */ /* 0x000fe20000000000 */
[----:B------:R-:W-:Y:S05]  /*0af0*/  @P3 BRA `(.L_x_22) ;  /* 0x0000000000183947 */ /* 0x000fea0003800000 */
[----:B-1-345:R-:W1:Y:S01]  /*0b00*/  LDS R2, [UR8+0x8] ;  /* 0x00000808ff027984 */ /* 0x03ae620008000800 */
[----:B------:R-:W3:Y:S01]  /*0b10*/  LDC.64 R8, c[0x0][0x388] ;  /* 0x0000e200ff087b82 */ /* 0x000ee20000000a00 */
[----:B------:R-:W-:Y:S02]  /*0b20*/  IMAD.MOV.U32 R3, RZ, RZ, 0x70 ;  /* 0x00000070ff037424 */ /* 0x000fe400078e00ff */
[----:B---3--:R3:W-:Y:S03]  /*0b30*/  STS.64 [UR8], R8 ;  /* 0x00000008ff007988 */ /* 0x0087e60008000a08 */
[----:B-1----:R-:W-:-:S05]  /*0b40*/  LOP3.LUT R2, R2, 0x10, R3, 0xd8, !PT ;  /* 0x0000001002027812 */ /* 0x002fca00078ed803 */
[----:B------:R3:W-:Y:S02]  /*0b50*/  STS [UR8+0x8], R2 ;  /* 0x00000802ff007988 */ /* 0x0007e40008000808 */
.L_x_22:
[----:B-1----:R-:W-:Y:S05]  /*0b60*/  BSYNC.RECONVERGENT B1 ;  /* 0x0000000000017941 */ /* 0x002fea0003800200 */
.L_x_21:
[----:B------:R-:W-:Y:S04]  /*0b70*/  BSSY.RECONVERGENT B1, `(.L_x_23) ;  /* 0x000000a000017945 */ /* 0x000fe80003800200 */
[----:B------:R-:W-:Y:S05]  /*0b80*/  @P3 BRA `(.L_x_24) ;  /* 0x0000000000203947 */ /* 0x000fea0003800000 */
[----:B---345:R-:W1:Y:S01]  /*0b90*/  LDS R2, [UR8+0x34] ;  /* 0x00003408ff027984 */ /* 0x038e620008000800 */
[----:B------:R-:W-:Y:S02]  /*0ba0*/  IMAD.MOV.U32 R9, RZ, RZ, 0x7f000000 ;  /* 0x7f000000ff097424 */ /* 0x000fe400078e00ff */
[----:B------:R-:W-:Y:S01]  /*0bb0*/  @!P3 IMAD.MOV.U32 R8, RZ, RZ, 0x7f ;  /* 0x0000007fff08b424 */ /* 0x000fe200078e00ff */
[----:B------:R-:W3:Y:S02]  /*0bc0*/  @!P3 LDS R3, [UR8+0x38] ;  /* 0x00003808ff03b984 */ /* 0x000ee40008000800 */
[----:B-1----:R-:W-:Y:S02]  /*0bd0*/  LOP3.LUT R2, R2, 0xff000000, R9, 0xb8, !PT ;  /* 0xff00000002027812 */ /* 0x002fe400078eb809 */
[----:B---3--:R-:W-:-:S03]  /*0be0*/  @!P3 LOP3.LUT R3, R3, 0xff, R8, 0xb8, !PT ;  /* 0x000000ff0303b812 */ /* 0x008fc600078eb808 */
[----:B------:R1:W-:Y:S04]  /*0bf0*/  STS [UR8+0x34], R2 ;  /* 0x00003402ff007988 */ /* 0x0003e80008000808 */
[----:B------:R1:W-:Y:S02]  /*0c00*/  @!P3 STS [UR8+0x38], R3 ;  /* 0x00003803ff00b988 */ /* 0x0003e40008000808 */
.L_x_24:
[----:B------:R-:W-:Y:S05]  /*0c10*/  BSYNC.RECONVERGENT B1 ;  /* 0x0000000000017941 */ /* 0x000fea0003800200 */
.L_x_23:
[----:B------:R-:W-:Y:S04]  /*0c20*/  BSSY.RECONVERGENT B1, `(.L_x_25) ;  /* 0x0000004000017945 */ /* 0x000fe80003800200 */
[----:B------:R-:W-:Y:S05]  /*0c30*/  @P3 BRA `(.L_x_26) ;  /* 0x0000000000083947 */ /* 0x000fea0003800000 */
[----:B------:R1:W-:Y:S04]  /*0c40*/  STS [UR8+0x24], R5 ;  /* 0x00002405ff007988 */ /* 0x0003e80008000808 */
[----:B------:R1:W-:Y:S02]  /*0c50*/  STS [UR8+0x20], R7 ;  /* 0x00002007ff007988 */ /* 0x0003e40008000808 */
.L_x_26:
[----:B------:R-:W-:Y:S05]  /*0c60*/  BSYNC.RECONVERGENT B1 ;  /* 0x0000000000017941 */ /* 0x000fea0003800200 */
.L_x_25:
[----:B------:R-:W-:Y:S04]  /*0c70*/  BSSY.RECONVERGENT B2, `(.L_x_27) ;  /* 0x0000025000027945 */ /* 0x000fe80003800200 */
[----:B------:R-:W-:Y:S04]  /*0c80*/  BSSY.RELIABLE B1, `(.L_x_28) ;  /* 0x0000020000017945 */ /* 0x000fe80003800100 */
[----:B------:R-:W-:Y:S05]  /*0c90*/  @P3 BRA `(.L_x_29) ;  /* 0x00000000002c3947 */ /* 0x000fea0003800000 */
[----:B-1-345:R-:W1:Y:S01]  /*0ca0*/  LDS R2, [UR8+0x1c] ;  /* 0x00001c08ff027984 */ /* 0x03ae620008000800 */
[----:B------:R-:W3:Y:S02]  /*0cb0*/  LDC.64 R8, c[0x0][0x3b0] ;  /* 0x0000ec00ff087b82 */ /* 0x000ee40000000a00 */
[--C-:B---3--:R-:W-:Y:S02]  /*0cc0*/  SHF.R.U32.HI R5, RZ, 0x4, R9.reuse ;  /* 0x00000004ff057819 */ /* 0x108fe40000011609 */
[----:B------:R-:W-:-:S05]  /*0cd0*/  SHF.R.U64 R3, R8, 0x4, R9 ;  /* 0x0000000408037819 */ /* 0x000fca0000001209 */
[----:B------:R3:W-:Y:S01]  /*0ce0*/  STS [UR8+0xc], R3 ;  /* 0x00000c03ff007988 */ /* 0x0007e20008000808 */
[----:B-1----:R-:W-:-:S05]  /*0cf0*/  LOP3.LUT R2, R2, 0xf, R5, 0xb8, !PT ;  /* 0x0000000f02027812 */ /* 0x002fca00078eb805 */
[----:B------:R3:W-:Y:S01]  /*0d00*/  STS [UR8+0x1c], R2 ;  /* 0x00001c02ff007988 */ /* 0x0007e20008000808 */
[----:B------:R-:W-:Y:S05]  /*0d10*/  @P3 BRA `(.L_x_30) ;  /* 0x00000000001c3947 */ /* 0x000fea0003800000 */
[----:B---3--:R-:W1:Y:S02]  /*0d20*/  LDS R2, [UR8+0x34] ;  /* 0x00003408ff027984 */ /* 0x008e640008000800 */
[----:B-1----:R-:W-:-:S05]  /*0d30*/  LOP3.LUT R2, R2, 0x7, RZ, 0xb8, !PT ;  /* 0x0000000702027812 */ /* 0x002fca00078eb8ff */
[----:B------:R1:W-:Y:S02]  /*0d40*/  STS [UR8+0x34], R2 ;  /* 0x00003402ff007988 */ /* 0x0003e40008000808 */
.L_x_29:
[----:B------:R-:W-:Y:S05]  /*0d50*/  @P3 BRA `(.L_x_31) ;  /* 0x00000000001c3947 */ /* 0x000fea0003800000 */
[----:B-1-345:R-:W1:Y:S02]  /*0d60*/  LDS R2, [UR8+0x34] ;  /* 0x00003408ff027984 */ /* 0x03ae640008000800 */
[----:B-1----:R-:W-:-:S05]  /*0d70*/  LOP3.LUT R2, R2, 0x38, RZ, 0xb8, !PT ;  /* 0x0000003802027812 */ /* 0x002fca00078eb8ff */
[----:B------:R1:W-:Y:S02]  /*0d80*/  STS [UR8+0x34], R2 ;  /* 0x00003402ff007988 */ /* 0x0003e40008000808 */
.L_x_30:
[----:B------:R-:W-:Y:S05]  /*0d90*/  @P3 BRA `(.L_x_32) ;  /* 0x00000000001c3947 */ /* 0x000fea0003800000 */
[----:B-1-3--:R-:W1:Y:S02]  /*0da0*/  LDS R2, [UR8+0x8] ;  /* 0x00000808ff027984 */ /* 0x00ae640008000800 */
[----:B-1----:R-:W-:-:S05]  /*0db0*/  LOP3.LUT R2, R2, 0x780, RZ, 0xb8, !PT ;  /* 0x0000078002027812 */ /* 0x002fca00078eb8ff */
[----:B------:R1:W-:Y:S02]  /*0dc0*/  STS [UR8+0x8], R2 ;  /* 0x00000802ff007988 */ /* 0x0003e40008000808 */
.L_x_31:
[----:B------:R-:W-:Y:S05]  /*0dd0*/  @P3 BRA `(.L_x_33) ;  /* 0x0000000000283947 */ /* 0x000fea0003800000 */
[----:B-1-345:R-:W1:Y:S02]  /*0de0*/  LDS R2, [UR8+0x8] ;  /* 0x00000808ff027984 */ /* 0x03ae640008000800 */
[----:B-1----:R-:W-:-:S05]  /*0df0*/  LOP3.LUT R2, R2, 0x1800, RZ, 0xb8, !PT ;  /* 0x0000180002027812 */ /* 0x002fca00078eb8ff */
[----:B------:R4:W-:Y:S02]  /*0e00*/  STS [UR8+0x8], R2 ;  /* 0x00000802ff007988 */ /* 0x0009e40008000808 */
.L_x_32:
[----:B------:R-:W-:Y:S05]  /*0e10*/  @P3 BREAK.RELIABLE B1 ;  /* 0x0000000000013942 */ /* 0x000fea0003800100 */
[----:B------:R-:W-:Y:S05]  /*0e20*/  @P3 BRA `(.L_x_34) ;  /* 0x0000000000243947 */ /* 0x000fea0003800000 */
[----:B-1-34-:R-:W1:Y:S01]  /*0e30*/  LDS R2, [UR8+0x8] ;  /* 0x00000808ff027984 */ /* 0x01ae620008000800 */
[----:B------:R-:W-:-:S05]  /*0e40*/  IMAD.MOV.U32 R3, RZ, RZ, 0x6000 ;  /* 0x00006000ff037424 */ /* 0x000fca00078e00ff */
[----:B-1----:R-:W-:-:S04]  /*0e50*/  LOP3.LUT R2, R2, 0x6000, R3, 0xd8, !PT ;  /* 0x0000600002027812 */ /* 0x002fc800078ed803 */
[----:B------:R-:W-:-:S05]  /*0e60*/  LOP3.LUT R2, R2, 0x400000, RZ, 0xb8, !PT ;  /* 0x0040000002027812 */ /* 0x000fca00078eb8ff */
[----:B------:R1:W-:Y:S02]  /*0e70*/  STS [UR8+0x8], R2 ;  /* 0x00000802ff007988 */ /* 0x0003e40008000808 */
.L_x_33:
[----:B------:R-:W-:Y:S05]  /*0e80*/  BSYNC.RELIABLE B1 ;  /* 0x0000000000017941 */ /* 0x000fea0003800100 */
.L_x_28:
[----:B-1-345:R-:W1:Y:S02]  /*0e90*/  @!P3 LDS R2, [UR8+0x8] ;  /* 0x00000808ff02b984 */ /* 0x03ae640008000800 */
[----:B-1----:R-:W-:-:S05]  /*0ea0*/  @!P3 LOP3.LUT R2, R2, 0x8000, RZ, 0xb8, !PT ;  /* 0x000080000202b812 */ /* 0x002fca00078eb8ff */
[----:B------:R5:W-:Y:S02]  /*0eb0*/  @!P3 STS [UR8+0x8], R2 ;  /* 0x00000802ff00b988 */ /* 0x000be40008000808 */
.L_x_34:
[----:B------:R-:W-:Y:S05]  /*0ec0*/  BSYNC.RECONVERGENT B2 ;  /* 0x0000000000027941 */ /* 0x000fea0003800200 */
.L_x_27:
[----:B------:R-:W-:Y:S05]  /*0ed0*/  WARPSYNC.ALL ;  /* 0x0000000000007948 */ /* 0x000fea0003800000 */
[----:B------:R-:W-:Y:S01]  /*0ee0*/  NOP ;  /* 0x0000000000007918 */ /* 0x000fe20000000000 */
[----:B------:R-:W-:-:S04]  /*0ef0*/  UIADD3 UR5, UPT, UPT, UR4, 0x80, URZ ;  /* 0x0000008004057890 */ /* 0x000fc8000fffe0ff */
[----:B------:R-:W-:-:S04]  /*0f00*/  UIADD3 UR26, UP0, UPT, UR5, UR20, URZ ;  /* 0x00000014051a7290 */ /* 0x000fc8000ff1e0ff */
[----:B------:R-:W-:Y:S01]  /*0f10*/  ULEA.HI.X.SX32 UR27, UR5, UR21, 0x1, UP0 ;  /* 0x00000015051b7291 */ /* 0x000fe200080f0eff */
[----:B------:R-:W-:Y:S11]  /*0f20*/  @P0 BRA `(.L_x_35) ;  /* 0x0000000000300947 */ /* 0x000ff60003800000 */
[----:B-1-345:R-:W1:Y:S01]  /*0f30*/  S2R R2, SR_LANEID ;  /* 0x0000000000027919 */ /* 0x03ae620000000000 */
[----:B------:R-:W-:Y:S05]  /*0f40*/  WARPSYNC.ALL ;  /* 0x0000000000007948 */ /* 0x000fea0003800000 */
[----:B------:R-:W-:Y:S01]  /*0f50*/  NOP ;  /* 0x0000000000007918 */ /* 0x000fe20000000000 */
[----:B-1----:R-:W-:-:S05]  /*0f60*/  IMAD.SHL.U32 R8, R2, 0x4, RZ ;  /* 0x0000000402087824 */ /* 0x002fca00078e00ff */
[----:B------:R-:W1:Y:S01]  /*0f70*/  LDS R5, [R8+UR8] ;  /* 0x0000000808057984 */ /* 0x000e620008000800 */
[----:B------:R-:W-:-:S05]  /*0f80*/  IADD3 R2, P1, PT, R8, UR26, RZ ;  /* 0x0000001a08027c10 */ /* 0x000fca000ff3e0ff */
[----:B------:R-:W-:-:S05]  /*0f90*/  IMAD.X R3, RZ, RZ, UR27, P1 ;  /* 0x0000001bff037e24 */ /* 0x000fca00088e06ff */
[----:B-1----:R1:W3:Y:S01]  /*0fa0*/  ATOMG.E.EXCH.STRONG.GPU PT, RZ, [R2], R5 ;  /* 0x0000000502ff73a8 */ /* 0x0022e200041ee100 */
[----:B------:R-:W-:-:S04]  /*0fb0*/  DEPBAR {5,4,3,2,1,0} ;  /* 0x0000003f0000791a */ /* 0x000fc80000000000 */
[----:B------:R-:W4:Y:S02]  /*0fc0*/  CCTL.E.C.LDCU.IV.DEEP [UR26] ;  /* 0x000000001a007540 */ /* 0x000f240009c08000 */
[----:B----4-:R1:W-:Y:S01]  /*0fd0*/  UTMACCTL.IV [UR26] ;  /* 0x000000001a0079b9 */ /* 0x0103e20008000000 */
[----:B------:R-:W-:Y:S01]  /*0fe0*/  NOP ;  /* 0x0000000000007918 */ /* 0x000fe20000000000 */
.L_x_35:
[----:B------:R-:W-:Y:S05]  /*0ff0*/  @P0 BRA `(.L_x_36) ;  /* 0x00000000000c0947 */ /* 0x000fea0003800000 */
[----:B------:R0:W-:Y:S01]  /*1000*/  UTMACMDFLUSH ;  /* 0x00000000000079b7 */ /* 0x0001e20000000000 */
[----:B------:R-:W-:Y:S05]  /*1010*/  @P0 BRA `(.L_x_36) ;  /* 0x0000000000040947 */ /* 0x000fea0003800000 */
[----:B------:R-:W-:-:S04]  /*1020*/  DEPBAR.LE SB0, 0x0 ;  /* 0x000080000000791a */ /* 0x000fc80000000000 */
.L_x_36:
[----:B------:R-:W-:Y:S05]  /*1030*/  WARPSYNC.ALL ;  /* 0x0000000000007948 */ /* 0x000fea0003800000 */
[----:B------:R-:W-:Y:S01]  /*1040*/  NOP ;  /* 0x0000000000007918 */ /* 0x000fe20000000000 */
[----:B---3--:R-:W-:Y:S06]  /*1050*/  BAR.SYNC.DEFER_BLOCKING 0x0 ;  /* 0x0000000000007b1d */ /* 0x008fec0000010000 */
[----:B------:R-:W-:Y:S02]  /*1060*/  BSSY.RECONVERGENT B2, `(.L_x_37) ;  /* 0x000000b000027945 */ /* 0x000fe40003800200 */
[----:B------:R-:W-:Y:S06]  /*1070*/  BAR.SYNC.DEFER_BLOCKING 0x0 ;  /* 0x0000000000007b1d */ /* 0x000fec0000010000 */
[----:B------:R3:W-:Y:S01]  /*1080*/  @!P0 STS [R4], RZ ;  /* 0x000000ff04008388 */ /* 0x0007e20000000800 */
[----:B------:R-:W-:Y:S01]  /*1090*/  NOP ;  /* 0x0000000000007918 */ /* 0x000fe20000000000 */
[----:B------:R-:W-:Y:S05]  /*10a0*/  @P3 BRA `(.L_x_38) ;  /* 0x0000000000183947 */ /* 0x000fea0003800000 */
[----:B-1--45:R-:W1:Y:S01]  /*10b0*/  LDS R2, [UR8+0x8] ;  /* 0x00000808ff027984 */ /* 0x032e620008000800 */
[----:B--23--:R-:W2:Y:S01]  /*10c0*/  LDC.64 R4, c[0x0][0x390] ;  /* 0x0000e400ff047b82 */ /* 0x00cea20000000a00 */
[----:B------:R-:W-:Y:S02]  /*10d0*/  IMAD.MOV.U32 R3, RZ, RZ, 0x70 ;  /* 0x00000070ff037424 */ /* 0x000fe400078e00ff */
[----:B--2---:R2:W-:Y:S03]  /*10e0*/  STS.64 [UR8], R4 ;  /* 0x00000004ff007988 */ /* 0x0045e60008000a08 */
[----:B-1----:R-:W-:-:S05]  /*10f0*/  LOP3.LUT R2, R2, 0x10, R3, 0xd8, !PT ;  /* 0x0000001002027812 */ /* 0x002fca00078ed803 */
[----:B------:R2:W-:Y:S02]  /*1100*/  STS [UR8+0x8], R2 ;  /* 0x00000802ff007988 */ /* 0x0005e40008000808 */
.L_x_38:
[----:B-1----:R-:W-:Y:S05]  /*1110*/  BSYNC.RECONVERGENT B2 ;  /* 0x0000000000027941 */ /* 0x002fea0003800200 */
.L_x_37:
[----:B------:R-:W-:Y:S04]  /*1120*/  BSSY.RECONVERGENT B3, `(.L_x_39) ;  /* 0x0000033000037945 */ /* 0x000fe80003800200 */
[----:B------:R-:W-:Y:S04]  /*1130*/  BSSY.RELIABLE B2, `(.L_x_40) ;  /* 0x000002e000027945 */ /* 0x000fe80003800100 */
[----:B------:R-:W-:Y:S05]  /*1140*/  @P3 BRA `(.L_x_41) ;  /* 0x0000000000243947 */ /* 0x000fea0003800000 */
[----:B--2-45:R-:W1:Y:S01]  /*1150*/  LDS R2, [UR8+0x34] ;  /* 0x00003408ff027984 */ /* 0x034e620008000800 */
[----:B------:R-:W-:-:S05]  /*1160*/  IMAD.MOV.U32 R3, RZ, RZ, 0x7f000000 ;  /* 0x7f000000ff037424 */ /* 0x000fca00078e00ff */
[----:B-1----:R-:W-:-:S05]  /*1170*/  LOP3.LUT R2, R2, 0xff000000, R3, 0xb8, !PT ;  /* 0xff00000002027812 */ /* 0x002fca00078eb803 */
[----:B------:R1:W-:Y:S01]  /*1180*/  STS [UR8+0x34], R2 ;  /* 0x00003402ff007988 */ /* 0x0003e20008000808 */
[----:B------:R-:W-:Y:S05]  /*1190*/  @P3 BRA `(.L_x_42) ;  /* 0x0000000000183947 */ /* 0x000fea0003800000 */
[----:B-1----:R-:W1:Y:S01]  /*11a0*/  LDS R2, [UR8+0x38] ;  /* 0x00003808ff027984 */ /* 0x002e620008000800 */
[----:B------:R-:W-:-:S05]  /*11b0*/  IMAD.MOV.U32 R3, RZ, RZ, 0x7f ;  /* 0x0000007fff037424 */ /* 0x000fca00078e00ff */
[----:B-1----:R-:W-:-:S05]  /*11c0*/  LOP3.LUT R2, R2, 0xff, R3, 0xb8, !PT ;  /* 0x000000ff02027812 */ /* 0x002fca00078eb803 */
[----:B------:R1:W-:Y:S02]  /*11d0*/  STS [UR8+0x38], R2 ;  /* 0x00003802ff007988 */ /* 0x0003e40008000808 */
.L_x_41:
[----:B------:R-:W-:Y:S05]  /*11e0*/  @P3 BRA `(.L_x_43) ;  /* 0x00000000000c3947 */ /* 0x000fea0003800000 */
[----:B------:R1:W-:Y:S02]  /*11f0*/  STS [UR8+0x20], R7 ;  /* 0x00002007ff007988 */ /* 0x0003e40008000808 */
.L_x_42:
[----:B------:R-:W-:Y:S05]  /*1200*/  @P3 BRA `(.L_x_44) ;  /* 0x0000000000243947 */ /* 0x000fea0003800000 */
[----:B------:R1:W-:Y:S02]  /*1210*/  STS [UR8+0x24], R6 ;  /* 0x00002406ff007988 */ /* 0x0003e40008000808 */
.L_x_43:
[----:B------:R-:W-:Y:S05]  /*1220*/  @P3 BRA `(.L_x_45) ;  /* 0x00000000002c3947 */ /* 0x000fea0003800000 */
[----:B-12-45:R-:W1:Y:S01]  /*1230*/  LDS R2, [UR8+0x1c] ;  /* 0x00001c08ff027984 */ /* 0x036e620008000800 */
[----:B------:R-:W2:Y:S02]  /*1240*/  LDC.64 R6, c[0x0][0x3b8] ;  /* 0x0000ee00ff067b82 */ /* 0x000ea40000000a00 */
[--C-:B--2---:R-:W-:Y:S02]  /*1250*/  SHF.R.U32.HI R5, RZ, 0x4, R7.reuse ;  /* 0x00000004ff057819 */ /* 0x104fe40000011607 */
[----:B------:R-:W-:-:S05]  /*1260*/  SHF.R.U64 R3, R6, 0x4, R7 ;  /* 0x0000000406037819 */ /* 0x000fca0000001207 */
[----:B------:R2:W-:Y:S01]  /*1270*/  STS [UR8+0xc], R3 ;  /* 0x00000c03ff007988 */ /* 0x0005e20008000808 */
[----:B-1----:R-:W-:-:S05]  /*1280*/  LOP3.LUT R2, R2, 0xf, R5, 0xb8, !PT ;  /* 0x0000000f02027812 */ /* 0x002fca00078eb805 */
[----:B------:R2:W-:Y:S02]  /*1290*/  STS [UR8+0x1c], R2 ;  /* 0x00001c02ff007988 */ /* 0x0005e40008000808 */
.L_x_44:
[----:B------:R-:W-:Y:S05]  /*12a0*/  @P3 BRA `(.L_x_46) ;  /* 0x00000000001c3947 */ /* 0x000fea0003800000 */
[----:B-12-45:R-:W1:Y:S02]  /*12b0*/  LDS R2, [UR8+0x34] ;  /* 0x00003408ff027984 */ /* 0x036e640008000800 */
[----:B-1----:R-:W-:-:S05]  /*12c0*/  LOP3.LUT R2, R2, 0x7, RZ, 0xb8, !PT ;  /* 0x0000000702027812 */ /* 0x002fca00078eb8ff */
[----:B------:R1:W-:Y:S02]  /*12d0*/  STS [UR8+0x34], R2 ;  /* 0x00003402ff007988 */ /* 0x0003e40008000808 */
.L_x_45:
[----:B------:R-:W-:Y:S05]  /*12e0*/  @P3 BRA `(.L_x_47) ;  /* 0x00000000001c3947 */ /* 0x000fea0003800000 */
[----:B-12-45:R-:W1:Y:S02]  /*12f0*/  LDS R2, [UR8+0x34] ;  /* 0x00003408ff027984 */ /* 0x036e640008000800 */
[----:B-1----:R-:W-:-:S05]  /*1300*/  LOP3.LUT R2, R2, 0x38, RZ, 0xb8, !PT ;  /* 0x0000003802027812 */ /* 0x002fca00078eb8ff */
[----:B------:R1:W-:Y:S02]  /*1310*/  STS [UR8+0x34], R2 ;  /* 0x00003402ff007988 */ /* 0x0003e40008000808 */
.L_x_46:
[----:B------:R-:W-:Y:S05]  /*1320*/  @P3 BRA `(.L_x_48) ;  /* 0x00000000001c3947 */ /* 0x000fea0003800000 */
[----:B-12-45:R-:W1:Y:S02]  /*1330*/  LDS R2, [UR8+0x8] ;  /* 0x00000808ff027984 */ /* 0x036e640008000800 */
[----:B-1----:R-:W-:-:S05]  /*1340*/  LOP3.LUT R2, R2, 0x780, RZ, 0xb8, !PT ;  /* 0x0000078002027812 */ /* 0x002fca00078eb8ff */
[----:B------:R1:W-:Y:S02]  /*1350*/  STS [UR8+0x8], R2 ;  /* 0x00000802ff007988 */ /* 0x0003e40008000808 */
.L_x_47:
[----:B------:R-:W-:Y:S05]  /*1360*/  @P3 BRA `(.L_x_49) ;  /* 0x0000000000283947 */ /* 0x000fea0003800000 */
[----:B-12-45:R-:W1:Y:S02]  /*1370*/  LDS R2, [UR8+0x8] ;  /* 0x00000808ff027984 */ /* 0x036e640008000800 */
[----:B-1----:R-:W-:-:S05]  /*1380*/  LOP3.LUT R2, R2, 0x1800, RZ, 0xb8, !PT ;  /* 0x0000180002027812 */ /* 0x002fca00078eb8ff */
[----:B------:R1:W-:Y:S02]  /*1390*/  STS [UR8+0x8], R2 ;  /* 0x00000802ff007988 */ /* 0x0003e40008000808 */
.L_x_48:
[----:B------:R-:W-:Y:S05]  /*13a0*/  @P3 BREAK.RELIABLE B2 ;  /* 0x0000000000023942 */ /* 0x000fea0003800100 */
[----:B------:R-:W-:Y:S05]  /*13b0*/  @P3 BRA `(.L_x_50) ;  /* 0x0000000000243947 */ /* 0x000fea0003800000 */
[----:B-12-45:R-:W1:Y:S01]  /*13c0*/  LDS R2, [UR8+0x8] ;  /* 0x00000808ff027984 */ /* 0x036e620008000800 */
[----:B------:R-:W-:-:S05]  /*13d0*/  IMAD.MOV.U32 R3, RZ, RZ, 0x6000 ;  /* 0x00006000ff037424 */ /* 0x000fca00078e00ff */
[----:B-1----:R-:W-:-:S04]  /*13e0*/  LOP3.LUT R2, R2, 0x6000, R3, 0xd8, !PT ;  /* 0x0000600002027812 */ /* 0x002fc800078ed803 */
[----:B------:R-:W-:-:S05]  /*13f0*/  LOP3.LUT R2, R2, 0x400000, RZ, 0xb8, !PT ;  /* 0x0040000002027812 */ /* 0x000fca00078eb8ff */
[----:B------:R1:W-:Y:S02]  /*1400*/  STS [UR8+0x8], R2 ;  /* 0x00000802ff007988 */ /* 0x0003e40008000808 */
.L_x_49:
[----:B------:R-:W-:Y:S05]  /*1410*/  BSYNC.RELIABLE B2 ;  /* 0x0000000000027941 */ /* 0x000fea0003800100 */
.L_x_40:
[----:B-12-45:R-:W1:Y:S02]  /*1420*/  @!P3 LDS R2, [UR8+0x8] ;  /* 0x00000808ff02b984 */ /* 0x036e640008000800 */
[----:B-1----:R-:W-:-:S05]  /*1430*/  @!P3 LOP3.LUT R2, R2, 0x8000, RZ, 0xb8, !PT ;  /* 0x000080000202b812 */ /* 0x002fca00078eb8ff */
[----:B------:R1:W-:Y:S02]  /*1440*/  @!P3 STS [UR8+0x8], R2 ;  /* 0x00000802ff00b988 */ /* 0x0003e40008000808 */
.L_x_50:
[----:B------:R-:W-:Y:S05]  /*1450*/  BSYNC.RECONVERGENT B3 ;  /* 0x0000000000037941 */ /* 0x000fea0003800200 */
.L_x_39:
        /* <DEDUP_REMOVED lines=9> */
[----:B-1-3--:R-:W-:-:S05]  /*14f0*/  IMAD.SHL.U32 R4, R2, 0x4, RZ ;  /* 0x0000000402047824 */ /* 0x00afca00078e00ff */
        /* <DEDUP_REMOVED lines=8> */
.L_x_51:
[----:B------:R-:W-:Y:S05]  /*1580*/  @P0 BRA `(.L_x_52) ;  /* 0x00000000000c0947 */ /* 0x000fea0003800000 */
[----:B------:R0:W-:Y:S01]  /*1590*/  UTMACMDFLUSH ;  /* 0x00000000000079b7 */ /* 0x0001e20000000000 */
[----:B------:R-:W-:Y:S05]  /*15a0*/  @P0 BRA `(.L_x_52) ;  /* 0x0000000000040947 */ /* 0x000fea0003800000 */
[----:B------:R-:W-:-:S04]  /*15b0*/  DEPBAR.LE SB0, 0x0 ;  /* 0x000080000000791a */ /* 0x000fc80000000000 */
.L_x_52:
[----:B------:R-:W-:Y:S05]  /*15c0*/  WARPSYNC.ALL ;  /* 0x0000000000007948 */ /* 0x000fea0003800000 */
[----:B------:R-:W-:Y:S01]  /*15d0*/  NOP ;  /* 0x0000000000007918 */ /* 0x000fe20000000000 */
[----:B--2---:R-:W-:Y:S01]  /*15e0*/  BAR.SYNC.DEFER_BLOCKING 0x0 ;  /* 0x0000000000007b1d */ /* 0x004fe20000010000 */
[----:B-1--45:R-:W-:Y:S01]  /*15f0*/  SHF.R.U32.HI R2, RZ, 0x5, R0 ;  /* 0x00000005ff027819 */ /* 0x032fe20000011600 */
[----:B------:R-:W-:-:S03]  /*1600*/  UIADD3 UR12, UPT, UPT, UR8, 0x20020, URZ ;  /* 0x00020020080c7890 */ /* 0x000fc6000fffe0ff */
[----:B------:R-:W-:Y:S01]  /*1610*/  R2UR UR22, R2 ;  /* 0x00000000021672ca */ /* 0x000fe200000e0000 */
[----:B------:R-:W-:Y:S01]  /*1620*/  VOTEU.ALL UP0, P3 ;  /* 0x0000000000ff7886 */ /* 0x000fe20001800000 */
[----:B------:R-:W-:Y:S01]  /*1630*/  UMOV UR4, 0x1 ;  /* 0x0000000100047882 */ /* 0x000fe20000000000 */
[----:B------:R-:W-:Y:S01]  /*1640*/  VOTEU.ALL UP1, P3 ;  /* 0x0000000000ff7886 */ /* 0x000fe20001820000 */
[----:B------:R-:W-:Y:S02]  /*1650*/  BSSY.RECONVERGENT B3, `(.L_x_53) ;  /* 0x0000018000037945 */ /* 0x000fe40003800200 */
[----:B------:R-:W-:-:S04]  /*1660*/  @!UP0 UIADD3 UR10, UPT, UPT, -UR4, 0x100000, URZ ;  /* 0x00100000040a8890 */ /* 0x000fc8000fffe1ff */
[----:B------:R-:W-:Y:S02]  /*1670*/  @!UP0 USHF.L.U32 UR11, UR10, 0xb, URZ ;  /* 0x0000000b0a0b8899 */ /* 0x000fe400080006ff */
[----:B------:R-:W-:Y:S02]  /*1680*/  @!UP0 USHF.L.U32 UR10, UR10, 0x1, URZ ;  /* 0x000000010a0a8899 */ /* 0x000fe400080006ff */
[----:B------:R-:W-:-:S04]  /*1690*/  @!UP0 UIADD3 UR4, UPT, UPT, -UR4, 0x100000, URZ ;  /* 0x0010000004048890 */ /* 0x000fc8000fffe1ff */
[----:B------:R-:W-:Y:S02]  /*16a0*/  @!UP0 USHF.L.U32 UR5, UR4, 0xb, URZ ;  /* 0x0000000b04058899 */ /* 0x000fe400080006ff */
[----:B------:R-:W-:Y:S01]  /*16b0*/  @!UP0 USHF.L.U32 UR4, UR4, 0x1, URZ ;  /* 0x0000000104048899 */ /* 0x000fe200080006ff */
[----:B------:R-:W-:Y:S01]  /*16c0*/  VOTEU.ALL UP0, P3 ;  /* 0x0000000000ff7886 */ /* 0x000fe20001800000 */
[----:B------:R-:W1:Y:S04]  /*16d0*/  FENCE.VIEW.ASYNC.S ;  /* 0x00000000000073c6 */ /* 0x000e680000000000 */
[----:B-1----:R1:W2:Y:S06]  /*16e0*/  @!UP0 SYNCS.EXCH.64 URZ, [UR8+0x20000], UR10 ;  /* 0x0200000a08ff85b2 */ /* 0x0022ac0008000100 */
[----:B------:R1:W2:Y:S02]  /*16f0*/  @!UP1 SYNCS.EXCH.64 URZ, [UR8+0x20020], UR4 ;  /* 0x0200200408ff95b2 */ /* 0x0002a40008000100 */
[----:B--2---:R-:W-:Y:S06]  /*1700*/  BAR.SYNC.DEFER_BLOCKING 0x0 ;  /* 0x0000000000007b1d */ /* 0x004fec0000010000 */
[----:B------:R-:W-:Y:S05]  /*1710*/  @P3 BRA `(.L_x_54) ;  /* 0x00000000002c3947 */ /* 0x000fea0003800000 */
[----:B-1----:R-:W-:Y:S02]  /*1720*/  UMOV UR4, 0x1 ;  /* 0x0000000100047882 */ /* 0x002fe40000000000 */
[----:B------:R-:W-:-:S04]  /*1730*/  UIADD3 UR10, UPT, UPT, -UR4, 0x100000, URZ ;  /* 0x00100000040a7890 */ /* 0x000fc8000fffe1ff */
[----:B------:R-:W-:Y:S02]  /*1740*/  USHF.L.U32 UR11, UR10, 0xb, URZ ;  /* 0x0000000b0a0b7899 */ /* 0x000fe400080006ff */
[----:B------:R-:W-:Y:S02]  /*1750*/  USHF.L.U32 UR10, UR10, 0x1, URZ ;  /* 0x000000010a0a7899 */ /* 0x000fe400080006ff */
[----:B------:R-:W-:-:S04]  /*1760*/  UIADD3 UR4, UPT, UPT, -UR4, 0x100000, URZ ;  /* 0x0010000004047890 */ /* 0x000fc8000fffe1ff */
[----:B------:R-:W-:Y:S02]  /*1770*/  USHF.L.U32 UR5, UR4, 0xb, URZ ;  /* 0x0000000b04057899 */ /* 0x000fe400080006ff */
[----:B------:R-:W-:Y:S01]  /*1780*/  USHF.L.U32 UR4, UR4, 0x1, URZ ;  /* 0x0000000104047899 */ /* 0x000fe200080006ff */
[----:B------:R-:W1:Y:S03]  /*1790*/  FENCE.VIEW.ASYNC.S ;  /* 0x00000000000073c6 */ /* 0x000e660000000000 */
[----:B-1----:R2:W4:Y:S08]  /*17a0*/  SYNCS.EXCH.64 URZ, [UR8+0x20008], UR10 ;  /* 0x0200080a08ff75b2 */ /* 0x0025300008000100 */
[----:B------:R2:W5:Y:S02]  /*17b0*/  SYNCS.EXCH.64 URZ, [UR8+0x20028], UR4 ;  /* 0x0200280408ff75b2 */ /* 0x0005640008000100 */
[----:B--2---:R-:W-:Y:S01]  /*17c0*/  NOP ;  /* 0x0000000000007918 */ /* 0x004fe20000000000 */
.L_x_54:
[----:B-1----:R-:W-:Y:S05]  /*17d0*/  BSYNC.RECONVERGENT B3 ;  /* 0x0000000000037941 */ /* 0x002fea0003800200 */
.L_x_53:
[----:B----45:R-:W-:Y:S06]  /*17e0*/  BAR.SYNC.DEFER_BLOCKING 0x0 ;  /* 0x0000000000007b1d */ /* 0x030fec0000010000 */
[----:B------:R-:W-:Y:S04]  /*17f0*/  BSSY.RECONVERGENT B3, `(.L_x_55) ;  /* 0x000000d000037945 */ /* 0x000fe80003800200 */
[----:B------:R-:W-:Y:S05]  /*1800*/  @P3 BRA `(.L_x_56) ;  /* 0x00000000002c3947 */ /* 0x000fea0003800000 */
[----:B------:R-:W-:Y:S02]  /*1810*/  UMOV UR4, 0x1 ;  /* 0x0000000100047882 */ /* 0x000fe40000000000 */
[----:B------:R-:W-:-:S04]  /*1820*/  UIADD3 UR10, UPT, UPT, -UR4, 0x100000, URZ ;  /* 0x00100000040a7890 */ /* 0x000fc8000fffe1ff */
[----:B------:R-:W-:Y:S02]  /*1830*/  USHF.L.U32 UR11, UR10, 0xb, URZ ;  /* 0x0000000b0a0b7899 */ /* 0x000fe400080006ff */
[----:B------:R-:W-:Y:S02]  /*1840*/  USHF.L.U32 UR10, UR10, 0x1, URZ ;  /* 0x000000010a0a7899 */ /* 0x000fe400080006ff */
[----:B------:R-:W-:-:S04]  /*1850*/  UIADD3 UR4, UPT, UPT, -UR4, 0x100000, URZ ;  /* 0x0010000004047890 */ /* 0x000fc8000fffe1ff */
[----:B------:R-:W-:Y:S02]  /*1860*/  USHF.L.U32 UR5, UR4, 0xb, URZ ;  /* 0x0000000b04057899 */ /* 0x000fe400080006ff */
[----:B------:R-:W-:Y:S01]  /*1870*/  USHF.L.U32 UR4, UR4, 0x1, URZ ;  /* 0x0000000104047899 */ /* 0x000fe200080006ff */
[----:B------:R-:W1:Y:S03]  /*1880*/  FENCE.VIEW.ASYNC.S ;  /* 0x00000000000073c6 */ /* 0x000e660000000000 */
[----:B-1----:R1:W2:Y:S08]  /*1890*/  SYNCS.EXCH.64 URZ, [UR8+0x20010], UR10 ;  /* 0x0200100a08ff75b2 */ /* 0x0022b00008000100 */
[----:B------:R1:W4:Y:S01]  /*18a0*/  SYNCS.EXCH.64 URZ, [UR8+0x20030], UR4 ;  /* 0x0200300408ff75b2 */ /* 0x0003220008000100 */
[----:B------:R-:W-:Y:S01]  /*18b0*/  NOP ;  /* 0x0000000000007918 */ /* 0x000fe20000000000 */
.L_x_56:
[----:B-1----:R-:W-:Y:S05]  /*18c0*/  BSYNC.RECONVERGENT B3 ;  /* 0x0000000000037941 */ /* 0x002fea0003800200 */
.L_x_55:
[----:B--2-4-:R-:W-:Y:S01]  /*18d0*/  BAR.SYNC.DEFER_BLOCKING 0x0 ;  /* 0x0000000000007b1d */ /* 0x014fe20000010000 */
[----:B------:R-:W-:Y:S01]  /*18e0*/  USHF.L.U32 UR15, UR7, 0x7, URZ ;  /* 0x00000007070f7899 */ /* 0x000fe200080006ff */
[----:B------:R-:W-:Y:S01]  /*18f0*/  ISETP.GE.AND P0, PT, R10, 0x1, PT ;  /* 0x000000010a00780c */ /* 0x000fe20003f06270 */
[----:B------:R-:W-:-:S03]  /*1900*/  USHF.L.U32 UR18, UR9, 0x7, URZ ;  /* 0x0000000709127899 */ /* 0x000fc600080006ff */
        /* <DEDUP_REMOVED lines=13> */
.L_x_58:
[----:B-1----:R-:W-:Y:S05]  /*19e0*/  BSYNC.RECONVERGENT B3 ;  /* 0x0000000000037941 */ /* 0x002fea0003800200 */
.L_x_57:
[----:B------:R-:W-:Y:S05]  /*19f0*/  @!P0 BRA `(.L_x_59) ;  /* 0x0000000800708947 */ /* 0x000fea0003800000 */
[----:B--2-4-:R-:W-:Y:S01]  /*1a00*/  BAR.SYNC.DEFER_BLOCKING 0x0 ;  /* 0x0000000000007b1d */ /* 0x014fe20000010000 */
[----:B------:R-:W-:Y:S01]  /*1a10*/  @!P3 IMAD.MOV.U32 R2, RZ, RZ, 0x8000 ;  /* 0x00008000ff02b424 */ /* 0x000fe200078e00ff */
[----:B------:R-:W-:Y:S02]  /*1a20*/  ELECT P1, URZ, PT ;  /* 0x0000000000ff782f */ /* 0x000fe40003820000 */
[----:B------:R-:W-:Y:S02]  /*1a30*/  ELECT P0, URZ, PT ;  /* 0x0000000000ff782f */ /* 0x000fe40003800000 */
[C---:B------:R-:W-:Y:S01]  /*1a40*/  ISETP.LT.U32.AND P1, PT, R68.reuse, 0x20, P1 ;  /* 0x000000204400780c */ /* 0x040fe20000f21070 */
[----:B------:R-:W-:Y:S01]  /*1a50*/  UMOV UR11, UR15 ;  /* 0x0000000f000b7c82 */ /* 0x000fe20008000000 */
[----:B------:R-:W-:Y:S01]  /*1a60*/  ISETP.LT.U32.AND P0, PT, R68, 0x20, P0 ;  /* 0x000000204400780c */ /* 0x000fe20000701070 */
[----:B------:R-:W-:-:S10]  /*1a70*/  UIADD3 UR16, UPT, UPT, UR8, 0x10000, URZ ;  /* 0x0001000008107890 */ /* 0x000fd4000fffe0ff */
[----:B------:R-:W-:Y:S01]  /*1a80*/  VOTEU.ANY UP0, P1 ;  /* 0x0000000000ff7886 */ /* 0x000fe20000800100 */
[----:B------:R-:W-:Y:S01]  /*1a90*/  VOTEU.ANY UP2, P1 ;  /* 0x0000000000ff7886 */ /* 0x000fe20000840100 */
[----:B------:R-:W-:Y:S01]  /*1aa0*/  VOTEU.ANY UP1, P0 ;  /* 0x0000000000ff7886 */ /* 0x000fe20000020100 */
[----:B------:R-:W-:Y:S01]  /*1ab0*/  VOTEU.ANY UP3, P0 ;  /* 0x0000000000ff7886 */ /* 0x000fe20000060100 */
[----:B------:R1:W-:Y:S01]  /*1ac0*/  @!P3 SYNCS.ARRIVE.TRANS64 RZ, [UR8+0x20000], R2 ;  /* 0x02000002ffffb9a7 */ /* 0x0003e20008000008 */
[----:B------:R2:W-:Y:S06]  /*1ad0*/  MEMBAR.ALL.CTA ;  /* 0x0000000000007992 */ /* 0x0005ec0000008000 */
[----:B--2---:R-:W2:Y:S01]  /*1ae0*/  FENCE.VIEW.ASYNC.S ;  /* 0x00000000000073c6 */ /* 0x004ea20000000000 */
[----:B------:R-:W-:Y:S01]  /*1af0*/  @UP0 UIADD3 UR9, UPT, UPT, UR8, 0x20000, URZ ;  /* 0x0002000008090890 */ /* 0x000fe2000fffe0ff */
[----:B------:R-:W-:Y:S01]  /*1b00*/  @UP0 UMOV UR10, URZ ;  /* 0x000000ff000a0c82 */ /* 0x000fe20008000000 */
[----:B------:R-:W-:Y:S01]  /*1b10*/  @UP1 UIADD3 UR17, UPT, UPT, UR8, 0x20000, URZ ;  /* 0x0002000008111890 */ /* 0x000fe2000fffe0ff */
[----:B------:R-:W-:Y:S01]  /*1b20*/  @UP1 UMOV UR19, URZ ;  /* 0x000000ff00131c82 */ /* 0x000fe20008000000 */
[----:B------:R-:W-:Y:S01]  /*1b30*/  UISETP.NE.U32.AND UP0, UPT, UR22, URZ, UPT ;  /* 0x000000ff1600728c */ /* 0x000fe2000bf05070 */
[----:B--2---:R-:W-:Y:S06]  /*1b40*/  BAR.SYNC.DEFER_BLOCKING 0x0 ;  /* 0x0000000000007b1d */ /* 0x004fec0000010000 */
[----:B------:R1:W-:Y:S02]  /*1b50*/  @UP2 UTMALDG.2D [UR8], [UR24] ;  /* 0x00000008180025b4 */ /* 0x0003e40008008000 */
[----:B------:R-:W-:Y:S06]  /*1b60*/  BAR.SYNC.DEFER_BLOCKING 0x0 ;  /* 0x0000000000007b1d */ /* 0x000fec0000010000 */
[----:B------:R1:W-:Y:S02]  /*1b70*/  @UP3 UTMALDG.2D [UR16], [UR26] ;  /* 0x000000101a0035b4 */ /* 0x0003e40008008000 */
[----:B------:R-:W-:Y:S06]  /*1b80*/  BAR.SYNC.DEFER_BLOCKING 0x0 ;  /* 0x0000000000007b1d */ /* 0x000fec0000010000 */
[----:B------:R-:W2:Y:S02]  /*1b90*/  SYNCS.PHASECHK.TRANS64.TRYWAIT P0, [UR8+0x20000], RZ ;  /* 0x020000ffff0075a7 */ /* 0x000ea40008001108 */
[----:B-12---:R-:W-:Y:S05]  /*1ba0*/  @!P0 BRA `(.L_x_60) ;  /* 0x0000001000188947 */ /* 0x006fea0003800000 */
.L_x_78:
[----:B------:R-:W-:Y:S05]  /*1bb0*/  BRA.U UP0, `(.L_x_61) ;  /* 0x0000000100747547 */ /* 0x000fea000b800000 */
[----:B------:R-:W-:Y:S02]  /*1bc0*/  USHF.R.U32.HI UR6, URZ, 0x4, UR8 ;  /* 0x00000004ff067899 */ /* 0x000fe40008011608 */
[----:B------:R-:W-:Y:S02]  /*1bd0*/  USHF.R.U32.HI UR10, URZ, 0x4, UR16 ;  /* 0x00000004ff0a7899 */ /* 0x000fe40008011610 */
[----:B------:R-:W-:Y:S02]  /*1be0*/  USGXT.U32 UR6, UR6, 0xe ;  /* 0x0000000e0606789a */ /* 0x000fe40008000000 */
[----:B------:R-:W-:Y:S02]  /*1bf0*/  USGXT.U32 UR10, UR10, 0xe ;  /* 0x0000000e0a0a789a */ /* 0x000fe40008000000 */
[----:B------:R-:W-:Y:S02]  /*1c00*/  UIADD3 UR32, UP0, UPT, UR6, 0x2, URZ ;  /* 0x0000000206207890 */ /* 0x000fe4000ff1e0ff */
[----:B------:R-:W-:Y:S01]  /*1c10*/  UIADD3 UR34, UP1, UPT, UR10, 0x100, URZ ;  /* 0x000001000a227890 */ /* 0x000fe2000ff3e0ff */
[----:B------:R-:W-:Y:S01]  /*1c20*/  UMOV UR4, URZ ;  /* 0x000000ff00047c82 */ /* 0x000fe20008000000 */
[----:B------:R-:W-:Y:S01]  /*1c30*/  UMOV UR5, URZ ;  /* 0x000000ff00057c82 */ /* 0x000fe20008000000 */
[----:B------:R-:W-:-:S02]  /*1c40*/  UIADD3.X UR33, UPT, UPT, UR4, 0x40004040, URZ, UP0, !UPT ;  /* 0x4000404004217890 */ /* 0x000fc400087fe4ff */
[----:B------:R-:W-:Y:S02]  /*1c50*/  UIADD3.X UR35, UPT, UPT, UR5, 0x40004040, URZ, UP1, !UPT ;  /* 0x4000404005237890 */ /* 0x000fe40008ffe4ff */
[----:B------:R-:W-:Y:S02]  /*1c60*/  UIADD3.64 UR4, UPT, UPT, UR32, 0x2, URZ ;  /* 0x0000000220047897 */ /* 0x000fe4000fffe0ff */
[----:B------:R-:W-:Y:S02]  /*1c70*/  UIADD3.64 UR16, UPT, UPT, UR34, 0x100, URZ ;  /* 0x0000010022107897 */ /* 0x000fe4000fffe0ff */
[----:B------:R-:W-:Y:S02]  /*1c80*/  UIADD3.64 UR28, UPT, UPT, UR32, 0x4, URZ ;  /* 0x00000004201c7897 */ /* 0x000fe4000fffe0ff */
[----:B------:R-:W-:Y:S01]  /*1c90*/  UIADD3.64 UR30, UPT, UPT, UR34, 0x200, URZ ;  /* 0x00000200221e7897 */ /* 0x000fe2000fffe0ff */
[----:B------:R-:W-:Y:S01]  /*1ca0*/  UMOV UR36, 0x0 ;  /* 0x0000000000247882 */ /* 0x000fe20000000000 */
[----:B------:R-:W-:Y:S01]  /*1cb0*/  UMOV UR37, 0x8210010 ;  /* 0x0821001000257882 */ /* 0x000fe20000000000 */
[----:B------:R-:W-:Y:S01]  /*1cc0*/  UMOV UR7, 0x40004040 ;  /* 0x4000404000077882 */ /* 0x000fe20000000000 */
[----:B------:R-:W-:Y:S01]  /*1cd0*/  UMOV UR11, 0x40004040 ;  /* 0x40004040000b7882 */ /* 0x000fe20000000000 */
[----:B------:R-:W-:Y:S01]  /*1ce0*/  UMOV UR38, 0x0 ;  /* 0x0000000000267882 */ /* 0x000fe20000000000 */
[----:B------:R-:W-:Y:S01]  /*1cf0*/  UMOV UR39, 0x8210010 ;  /* 0x0821001000277882 */ /* 0x000fe20000000000 */
[----:B------:R-:W-:Y:S01]  /*1d00*/  UMOV UR40, 0x0 ;  /* 0x0000000000287882 */ /* 0x000fe20000000000 */
[----:B------:R-:W-:Y:S01]  /*1d10*/  UMOV UR41, 0x8210010 ;  /* 0x0821001000297882 */ /* 0x000fe20000000000 */
[----:B------:R1:W-:Y:S01]  /*1d20*/  UTCQMMA gdesc[UR6], gdesc[UR10], tmem[UR23], tmem[UR36], idesc[UR37], !UPT ;  /* 0x00ff240a060075ea */ /* 0x0003e2000f800317 */
[----:B------:R-:W-:Y:S01]  /*1d30*/  UMOV UR42, 0x0 ;  /* 0x00000000002a7882 */ /* 0x000fe20000000000 */
[----:B------:R-:W-:Y:S01]  /*1d40*/  UMOV UR43, 0x8210010 ;  /* 0x08210010002b7882 */ /* 0x000fe20000000000 */
[----:B------:R1:W-:Y:S01]  /*1d50*/  UTCQMMA gdesc[UR32], gdesc[UR34], tmem[UR23], tmem[UR38], idesc[UR39], UPT ;  /* 0x00ff2622200075ea */ /* 0x0003e2000b800317 */
[----:B------:R1:W-:Y:S01]  /*1d60*/  UTCQMMA gdesc[UR4], gdesc[UR16], tmem[UR23], tmem[UR40], idesc[UR41], UPT ;  /* 0x00ff2810040075ea */ /* 0x0003e2000b800317 */
[----:B------:R1:W-:Y:S01]  /*1d70*/  UTCQMMA gdesc[UR28], gdesc[UR30], tmem[UR23], tmem[UR42], idesc[UR43], UPT ;  /* 0x00ff2a1e1c0075ea */ /* 0x0003e2000b800317 */
[----:B------:R-:W-:Y:S01]  /*1d80*/  NOP ;  /* 0x0000000000007918 */ /* 0x000fe20000000000 */
.L_x_61:
[----:B------:R-:W-:Y:S01]  /*1d90*/  ELECT P0, URZ, PT ;  /* 0x0000000000ff782f */ /* 0x000fe20003800000 */
[----:B-1----:R-:W-:Y:S01]  /*1da0*/  UMOV UR4, UR12 ;  /* 0x0000000c00047c82 */ /* 0x002fe20008000000 */
[----:B------:R-:W-:Y:S02]  /*1db0*/  UMOV UR5, URZ ;  /* 0x000000ff00057c82 */ /* 0x000fe40008000000 */
[----:B------:R-:W-:-:S13]  /*1dc0*/  ISETP.LT.U32.AND P0, PT, R68, 0x20, P0 ;  /* 0x000000204400780c */ /* 0x000fda0000701070 */
[----:B------:R-:W-:Y:S01]  /*1dd0*/  VOTEU.ANY UP0, P0 ;  /* 0x0000000000ff7886 */ /* 0x000fe20000000100 */
[----:B------:R-:W-:Y:S01]  /*1de0*/  VOTEU.ANY UP1, P0 ;  /* 0x0000000000ff7886 */ /* 0x000fe20000020100 */
[----:B------:R-:W-:-:S03]  /*1df0*/  ISETP.GE.U32.AND P0, PT, R10, 0x81, PT ;  /* 0x000000810a00780c */ /* 0x000fc60003f06070 */
[----:B------:R-:W-:Y:S02]  /*1e00*/  @UP0 UMOV UR4, UR4 ;  /* 0x0000000400040c82 */ /* 0x000fe40008000000 */
[----:B------:R1:W-:Y:S01]  /*1e10*/  @UP1 UTCBAR [UR4], URZ ;  /* 0x000000ff040013e9 */ /* 0x0003e200080000ff */
[----:B------:R-:W-:Y:S06]  /*1e20*/  BAR.SYNC.DEFER_BLOCKING 0x0 ;  /* 0x0000000000007b1d */ /* 0x000fec0000010000 */
[----:B------:R-:W2:Y:S02]  /*1e30*/  SYNCS.PHASECHK.TRANS64.TRYWAIT P1, [UR8+0x20020], RZ ;  /* 0x020020ffff0075a7 */ /* 0x000ea40008021108 */
[----:B-12---:R-:W-:Y:S05]  /*1e40*/  @!P1 BRA `(.L_x_62) ;  /* 0x0000000c007c9947 */ /* 0x006fea0003800000 */
.L_x_79:
[----:B------:R-:W-:Y:S01]  /*1e50*/  UMOV UR4, URZ ;  /* 0x000000ff00047c82 */ /* 0x000fe20008000000 */
[----:B------:R-:W-:Y:S05]  /*1e60*/  @!P0 BRA `(.L_x_59) ;  /* 0x0000000400548947 */ /* 0x000fea0003800000 */
[----:B------:R-:W1:Y:S01]  /*1e70*/  LDCU UR29, c[0x0][0x3a0] ;  /* 0x00007400ff1d77ac */ /* 0x000e620008000800 */
[----:B------:R-:W-:Y:S01]  /*1e80*/  UMOV UR9, 0x1 ;  /* 0x0000000100097882 */ /* 0x000fe20000000000 */
[----:B------:R-:W-:-:S05]  /*1e90*/  UMOV UR14, 0x80 ;  /* 0x00000080000e7882 */ /* 0x000fca0000000000 */
.L_x_66:
[----:B------:R-:W-:Y:S01]  /*1ea0*/  BAR.SYNC.DEFER_BLOCKING 0x0 ;  /* 0x0000000000007b1d */ /* 0x000fe20000010000 */
[----:B------:R-:W-:Y:S01]  /*1eb0*/  ULEA UR28, UR9, UR8, 0x3 ;  /* 0x00000008091c7291 */ /* 0x000fe2000f8e18ff */
[----:B------:R-:W-:Y:S01]  /*1ec0*/  @!P3 IMAD.MOV.U32 R2, RZ, RZ, 0x8000 ;  /* 0x00008000ff02b424 */ /* 0x000fe200078e00ff */
[----:B------:R-:W-:Y:S01]  /*1ed0*/  ELECT P1, URZ, PT ;  /* 0x0000000000ff782f */ /* 0x000fe20003820000 */
[----:B------:R-:W-:-:S03]  /*1ee0*/  ULEA UR12, UR9, UR8, 0xe ;  /* 0x00000008090c7291 */ /* 0x000fc6000f8e70ff */
[----:B------:R-:W-:Y:S02]  /*1ef0*/  ISETP.LT.U32.AND P1, PT, R68, 0x20, P1 ;  /* 0x000000204400780c */ /* 0x000fe40000f21070 */
[----:B------:R-:W-:Y:S01]  /*1f00*/  ELECT P0, URZ, PT ;  /* 0x0000000000ff782f */ /* 0x000fe20003800000 */
[----:B------:R-:W-:-:S03]  /*1f10*/  UIADD3 UR16, UPT, UPT, UR12, 0x10000, URZ ;  /* 0x000100000c107890 */ /* 0x000fc6000fffe0ff */
[----:B------:R-:W-:Y:S01]  /*1f20*/  ISETP.LT.U32.AND P0, PT, R68, 0x20, P0 ;  /* 0x000000204400780c */ /* 0x000fe20000701070 */
[----:B------:R-:W-:Y:S01]  /*1f30*/  UMOV UR19, UR14 ;  /* 0x0000000e00137c82 */ /* 0x000fe20008000000 */
[----:B------:R-:W-:-:S05]  /*1f40*/  USHF.L.U32 UR5, UR4, 0x1f, URZ ;  /* 0x0000001f04057899 */ /* 0x000fca00080006ff */
[----:B------:R-:W-:Y:S01]  /*1f50*/  VOTEU.ANY UP0, P1 ;  /* 0x0000000000ff7886 */ /* 0x000fe20000800100 */
[----:B------:R2:W-:Y:S01]  /*1f60*/  @!P3 SYNCS.ARRIVE.TRANS64 RZ, [UR28+0x20000], R2 ;  /* 0x02000002ffffb9a7 */ /* 0x0005e2000800001c */
[----:B------:R4:W-:Y:S06]  /*1f70*/  MEMBAR.ALL.CTA ;  /* 0x0000000000007992 */ /* 0x0009ec0000008000 */
[----:B----4-:R-:W4:Y:S01]  /*1f80*/  FENCE.VIEW.ASYNC.S ;  /* 0x00000000000073c6 */ /* 0x010f220000000000 */
[----:B------:R-:W-:Y:S01]  /*1f90*/  @UP0 UIADD3 UR13, UPT, UPT, UR28, 0x20000, URZ ;  /* 0x000200001c0d0890 */ /* 0x000fe2000fffe0ff */
[----:B----4-:R-:W-:Y:S01]  /*1fa0*/  VOTEU.ANY UP0, P1 ;  /* 0x0000000000ff7886 */ /* 0x010fe20000800100 */
[----:B------:R-:W-:Y:S01]  /*1fb0*/  VOTEU.ANY UP1, P0 ;  /* 0x0000000000ff7886 */ /* 0x000fe20000020100 */
[----:B--2---:R-:W-:-:S04]  /*1fc0*/  IMAD.U32 R2, RZ, RZ, UR5 ;  /* 0x00000005ff027e24 */ /* 0x004fc8000f8e00ff */
[----:B------:R-:W-:Y:S01]  /*1fd0*/  @UP1 UIADD3 UR17, UPT, UPT, UR28, 0x20000, URZ ;  /* 0x000200001c111890 */ /* 0x000fe2000fffe0ff */
[----:B------:R-:W-:Y:S01]  /*1fe0*/  VOTEU.ANY UP1, P0 ;  /* 0x0000000000ff7886 */ /* 0x000fe20000020100 */
[----:B------:R-:W-:Y:S06]  /*1ff0*/  BAR.SYNC.DEFER_BLOCKING 0x0 ;  /* 0x0000000000007b1d */ /* 0x000fec0000010000 */
[----:B------:R2:W-:Y:S01]  /*2000*/  @UP0 UTMALDG.2D [UR12], [UR24] ;  /* 0x0000000c180005b4 */ /* 0x0005e20008008000 */
[----:B------:R-:W-:Y:S01]  /*2010*/  UISETP.NE.U32.AND UP0, UPT, UR22, URZ, UPT ;  /* 0x000000ff1600728c */ /* 0x000fe2000bf05070 */
[----:B------:R-:W-:Y:S06]  /*2020*/  BAR.SYNC.DEFER_BLOCKING 0x0 ;  /* 0x0000000000007b1d */ /* 0x000fec0000010000 */
[----:B------:R2:W-:Y:S02]  /*2030*/  @UP1 UTMALDG.2D [UR16], [UR26] ;  /* 0x000000101a0015b4 */ /* 0x0005e40008008000 */
[----:B------:R-:W-:Y:S06]  /*2040*/  BAR.SYNC.DEFER_BLOCKING 0x0 ;  /* 0x0000000000007b1d */ /* 0x000fec0000010000 */
[----:B------:R-:W4:Y:S02]  /*2050*/  SYNCS.PHASECHK.TRANS64.TRYWAIT P0, [UR28+0x20000], R2 ;  /* 0x02000002ff0075a7 */ /* 0x000f24000800111c */
[----:B--2-4-:R-:W-:Y:S05]  /*2060*/  @!P0 BRA `(.L_x_63) ;  /* 0x0000000c00008947 */ /* 0x014fea0003800000 */
.L_x_80:
        /* <DEDUP_REMOVED lines=11> */
[----:B------:R-:W-:Y:S02]  /*2120*/  UIADD3 UR6, UP0, UPT, UR16, 0x2, URZ ;  /* 0x0000000210067890 */ /* 0x000fe4000ff1e0ff */
[----:B------:R-:W-:Y:S02]  /*2130*/  UIADD3 UR32, UP1, UPT, UR30, 0x100, URZ ;  /* 0x000001001e207890 */ /* 0x000fe4000ff3e0ff */
[----:B------:R-:W-:Y:S02]  /*2140*/  UIADD3 UR34, UP2, UPT, UR16, 0x4, URZ ;  /* 0x0000000410227890 */ /* 0x000fe4000ff5e0ff */
[----:B------:R-:W-:Y:S02]  /*2150*/  UIADD3 UR36, UP3, UPT, UR30, 0x200, URZ ;  /* 0x000002001e247890 */ /* 0x000fe4000ff7e0ff */
[----:B------:R-:W-:-:S02]  /*2160*/  UIADD3.X UR7, UPT, UPT, UR17, URZ, URZ, UP0, !UPT ;  /* 0x000000ff11077290 */ /* 0x000fc400087fe4ff */
[----:B------:R-:W-:Y:S02]  /*2170*/  UIADD3.X UR33, UPT, UPT, UR31, URZ, URZ, UP1, !UPT ;  /* 0x000000ff1f217290 */ /* 0x000fe40008ffe4ff */
[----:B------:R-:W-:Y:S02]  /*2180*/  UIADD3.X UR35, UPT, UPT, UR17, URZ, URZ, UP2, !UPT ;  /* 0x000000ff11237290 */ /* 0x000fe400097fe4ff */
[----:B------:R-:W-:Y:S01]  /*2190*/  UIADD3.X UR37, UPT, UPT, UR31, URZ, URZ, UP3, !UPT ;  /* 0x000000ff1f257290 */ /* 0x000fe20009ffe4ff */
        /* <DEDUP_REMOVED lines=8> */
[----:B------:R2:W-:Y:S01]  /*2220*/  UTCQMMA gdesc[UR10], gdesc[UR12], tmem[UR23], tmem[UR38], idesc[UR39], UPT ;  /* 0x00ff260c0a0075ea */ /* 0x0005e2000b800317 */
[----:B------:R-:W-:Y:S01]  /*2230*/  UMOV UR44, 0x0 ;  /* 0x00000000002c7882 */ /* 0x000fe20000000000 */
[----:B------:R-:W-:Y:S01]  /*2240*/  UMOV UR45, 0x8210010 ;  /* 0x08210010002d7882 */ /* 0x000fe20000000000 */
[----:B------:R2:W-:Y:S01]  /*2250*/  UTCQMMA gdesc[UR16], gdesc[UR30], tmem[UR23], tmem[UR40], idesc[UR41], UPT ;  /* 0x00ff281e100075ea */ /* 0x0005e2000b800317 */
[----:B------:R2:W-:Y:S01]  /*2260*/  UTCQMMA gdesc[UR6], gdesc[UR32], tmem[UR23], tmem[UR42], idesc[UR43], UPT ;  /* 0x00ff2a20060075ea */ /* 0x0005e2000b800317 */
[----:B------:R2:W-:Y:S01]  /*2270*/  UTCQMMA gdesc[UR34], gdesc[UR36], tmem[UR23], tmem[UR44], idesc[UR45], UPT ;  /* 0x00ff2c24220075ea */ /* 0x0005e2000b800317 */
[----:B------:R-:W-:Y:S01]  /*2280*/  NOP ;  /* 0x0000000000007918 */ /* 0x000fe20000000000 */
.L_x_64:
[----:B------:R-:W-:Y:S01]  /*2290*/  ELECT P0, URZ, PT ;  /* 0x0000000000ff782f */ /* 0x000fe20003800000 */
[----:B--2---:R-:W-:-:S03]  /*22a0*/  UIADD3 UR6, UPT, UPT, UR28, 0x20020, URZ ;  /* 0x000200201c067890 */ /* 0x004fc6000fffe0ff */
[----:B------:R-:W-:Y:S01]  /*22b0*/  ISETP.LT.U32.AND P0, PT, R68, 0x20, P0 ;  /* 0x000000204400780c */ /* 0x000fe20000701070 */
[----:B------:R-:W-:-:S12]  /*22c0*/  UMOV UR7, URZ ;  /* 0x000000ff00077c82 */ /* 0x000fd80008000000 */
[----:B------:R-:W-:Y:S01]  /*22d0*/  VOTEU.ANY UP0, P0 ;  /* 0x0000000000ff7886 */ /* 0x000fe20000000100 */
[----:B------:R-:W-:-:S04]  /*22e0*/  VOTEU.ANY UP1, P0 ;  /* 0x0000000000ff7886 */ /* 0x000fc80000020100 */
[----:B------:R-:W-:Y:S02]  /*22f0*/  @UP0 UMOV UR6, UR6 ;  /* 0x0000000600060c82 */ /* 0x000fe40008000000 */
[----:B------:R2:W-:Y:S01]  /*2300*/  @UP1 UTCBAR [UR6], URZ ;  /* 0x000000ff060013e9 */ /* 0x0005e200080000ff */
[----:B------:R-:W-:Y:S06]  /*2310*/  BAR.SYNC.DEFER_BLOCKING 0x0 ;  /* 0x0000000000007b1d */ /* 0x000fec0000010000 */
[----:B------:R-:W4:Y:S02]  /*2320*/  SYNCS.PHASECHK.TRANS64.TRYWAIT P0, [UR28+0x20020], R2 ;  /* 0x02002002ff0075a7 */ /* 0x000f24000800111c */
[----:B--2-4-:R-:W-:Y:S05]  /*2330*/  @!P0 BRA `(.L_x_65) ;  /* 0x0000000800588947 */ /* 0x014fea0003800000 */
.L_x_81:
[----:B------:R-:W-:Y:S02]  /*2340*/  UIADD3 UR9, UPT, UPT, UR9, 0x1, URZ ;  /* 0x0000000109097890 */ /* 0x000fe4000fffe0ff */
[----:B------:R-:W-:Y:S02]  /*2350*/  UIADD3 UR14, UPT, UPT, UR14, 0x80, URZ ;  /* 0x000000800e0e7890 */ /* 0x000fe4000fffe0ff */
[----:B------:R-:W-:-:S04]  /*2360*/  UISETP.NE.U32.AND UP0, UPT, UR9, 0x4, UPT ;  /* 0x000000040900788c */ /* 0x000fc8000bf05070 */
[----:B------:R-:W-:Y:S02]  /*2370*/  USEL UR5, URZ, 0x1, UP0 ;  /* 0x00000001ff057887 */ /* 0x000fe40008000000 */
[----:B------:R-:W-:Y:S02]  /*2380*/  USEL UR9, UR9, URZ, UP0 ;  /* 0x000000ff09097287 */ /* 0x000fe40008000000 */
[----:B-1----:R-:W-:Y:S02]  /*2390*/  UISETP.GE.AND UP0, UPT, UR14, UR29, UPT ;  /* 0x0000001d0e00728c */ /* 0x002fe4000bf06270 */
[----:B------:R-:W-:-:S07]  /*23a0*/  ULOP3.LUT UR4, UR4, UR5, URZ, 0x3c, !UPT ;  /* 0x0000000504047292 */ /* 0x000fce000f8e3cff */
[----:B------:R-:W-:Y:S05]  /*23b0*/  BRA.U !UP0, `(.L_x_66) ;  /* 0xfffffff908b87547 */ /* 0x000fea000b83ffff */
.L_x_59:
[----:B--2-4-:R-:W-:Y:S06]  /*23c0*/  BAR.SYNC.DEFER_BLOCKING 0x0 ;  /* 0x0000000000007b1d */ /* 0x014fec0000010000 */
[----:B------:R-:W-:Y:S04]  /*23d0*/  BSSY.RECONVERGENT B3, `(.L_x_67) ;  /* 0x0000004000037945 */ /* 0x000fe80003800200 */
[----:B------:R-:W-:Y:S05]  /*23e0*/  @P3 BRA `(.L_x_68) ;  /* 0x0000000000083947 */ /* 0x000fea0003800000 */
[----:B------:R-:W1:Y:S02]  /*23f0*/  SYNCS.CCTL.IV [UR8+0x20000] ;  /* 0x02000000ff0079b1 */ /* 0x000e640008000008 */
[----:B-1----:R-:W1:Y:S02]  /*2400*/  SYNCS.CCTL.IV [UR8+0x20020] ;  /* 0x02002000ff0079b1 */ /* 0x002e640008000008 */
.L_x_68:
[----:B------:R-:W-:Y:S05]  /*2410*/  BSYNC.RECONVERGENT B3 ;  /* 0x0000000000037941 */ /* 0x000fea0003800200 */
.L_x_67:
[----:B-1----:R-:W-:Y:S06]  /*2420*/  BAR.SYNC.DEFER_BLOCKING 0x0 ;  /* 0x0000000000007b1d */ /* 0x002fec0000010000 */
[----:B------:R-:W-:Y:S04]  /*2430*/  BSSY.RECONVERGENT B3, `(.L_x_69) ;  /* 0x0000004000037945 */ /* 0x000fe80003800200 */
[----:B------:R-:W-:Y:S05]  /*2440*/  @P3 BRA `(.L_x_70) ;  /* 0x0000000000083947 */ /* 0x000fea0003800000 */
[----:B------:R-:W1:Y:S02]  /*2450*/  SYNCS.CCTL.IV [UR8+0x20008] ;  /* 0x02000800ff0079b1 */ /* 0x000e640008000008 */
[----:B-1----:R-:W1:Y:S02]  /*2460*/  SYNCS.CCTL.IV [UR8+0x20028] ;  /* 0x02002800ff0079b1 */ /* 0x002e640008000008 */
.L_x_70:
[----:B------:R-:W-:Y:S05]  /*2470*/  BSYNC.RECONVERGENT B3 ;  /* 0x0000000000037941 */ /* 0x000fea0003800200 */
.L_x_69:
[----:B-1----:R-:W-:Y:S06]  /*2480*/  BAR.SYNC.DEFER_BLOCKING 0x0 ;  /* 0x0000000000007b1d */ /* 0x002fec0000010000 */
[----:B------:R-:W-:Y:S04]  /*2490*/  BSSY.RECONVERGENT B3, `(.L_x_71) ;  /* 0x0000004000037945 */ /* 0x000fe80003800200 */
[----:B------:R-:W-:Y:S05]  /*24a0*/  @P3 BRA `(.L_x_72) ;  /* 0x0000000000083947 */ /* 0x000fea0003800000 */
[----:B------:R-:W1:Y:S02]  /*24b0*/  SYNCS.CCTL.IV [UR8+0x20010] ;  /* 0x02001000ff0079b1 */ /* 0x000e640008000008 */
[----:B-1----:R-:W1:Y:S02]  /*24c0*/  SYNCS.CCTL.IV [UR8+0x20030] ;  /* 0x02003000ff0079b1 */ /* 0x002e640008000008 */
.L_x_72:
[----:B------:R-:W-:Y:S05]  /*24d0*/  BSYNC.RECONVERGENT B3 ;  /* 0x0000000000037941 */ /* 0x000fea0003800200 */
.L_x_71:
[----:B-1----:R-:W-:Y:S06]  /*24e0*/  BAR.SYNC.DEFER_BLOCKING 0x0 ;  /* 0x0000000000007b1d */ /* 0x002fec0000010000 */
[----:B------:R-:W-:Y:S04]  /*24f0*/  BSSY.RECONVERGENT B3, `(.L_x_73) ;  /* 0x0000004000037945 */ /* 0x000fe80003800200 */
[----:B------:R-:W-:Y:S05]  /*2500*/  @P3 BRA `(.L_x_74) ;  /* 0x0000000000083947 */ /* 0x000fea0003800000 */
[----:B------:R-:W1:Y:S02]  /*2510*/  SYNCS.CCTL.IV [UR8+0x20018] ;  /* 0x02001800ff0079b1 */ /* 0x000e640008000008 */
[----:B-1----:R-:W1:Y:S02]  /*2520*/  SYNCS.CCTL.IV [UR8+0x20038] ;  /* 0x02003800ff0079b1 */ /* 0x002e640008000008 */
.L_x_74:
[----:B------:R-:W-:Y:S05]  /*2530*/  BSYNC.RECONVERGENT B3 ;  /* 0x0000000000037941 */ /* 0x000fea0003800200 */
.L_x_73:
[----:B------:R-:W-:Y:S01]  /*2540*/  USHF.L.U32 UR4, UR22, 0x15, URZ ;  /* 0x0000001516047899 */ /* 0x000fe200080006ff */
[C---:B------:R-:W-:Y:S01]  /*2550*/  IMAD.SHL.U32 R2, R0.reuse, 0x10, RZ ;  /* 0x0000001000027824 */ /* 0x040fe200078e00ff */
[----:B------:R-:W-:Y:S01]  /*2560*/  USHF.L.U32 UR22, UR22, 0x4, URZ ;  /* 0x0000000416167899 */ /* 0x000fe200080006ff */
[----:B------:R-:W-:Y:S01]  /*2570*/  SHF.R.U32.HI R3, RZ, 0x1, R0 ;  /* 0x00000001ff037819 */ /* 0x000fe20000011600 */
[----:B------:R-:W-:Y:S01]  /*2580*/  ULOP3.LUT UR4, UR4, 0x600000, URZ, 0xc0, !UPT ;  /* 0x0060000004047892 */ /* 0x000fe2000f8ec0ff */
[----:B------:R-:W-:Y:S01]  /*2590*/  IMAD.SHL.U32 R0, R0, 0x80, RZ ;  /* 0x0000008000007824 */ /* 0x000fe200078e00ff */
[----:B------:R-:W-:Y:S01]  /*25a0*/  ULOP3.LUT UR22, UR22, 0x40, URZ, 0xc0, !UPT ;  /* 0x0000004016167892 */ /* 0x000fe2000f8ec0ff */
[----:B------:R-:W-:Y:S02]  /*25b0*/  LOP3.LUT R2, R2, 0x70, RZ, 0xc0, !PT ;  /* 0x0000007002027812 */ /* 0x000fe400078ec0ff */
[----:B------:R-:W-:Y:S01]  /*25c0*/  ELECT P0, URZ, PT ;  /* 0x0000000000ff782f */ /* 0x000fe20003800000 */
[----:B------:R-:W-:Y:S01]  /*25d0*/  UIADD3 UR4, UPT, UPT, UR22, UR4, UR23 ;  /* 0x0000000416047290 */ /* 0x000fe2000fffe017 */
[----:B------:R-:W-:Y:S01]  /*25e0*/  LOP3.LUT R3, R2, 0x40, R3, 0x78, !PT ;  /* 0x0000004002037812 */ /* 0x000fe200078e7803 */
[----:B------:R-:W-:Y:S01]  /*25f0*/  UMOV UR9, UR18 ;  /* 0x0000001200097c82 */ /* 0x000fe20008000000 */
[----:B------:R-:W-:Y:S01]  /*2600*/  ISETP.LT.U32.AND P0, PT, R68, 0x20, P0 ;  /* 0x000000204400780c */ /* 0x000fe20000701070 */
[----:B------:R-:W-:Y:S01]  /*2610*/  UMOV UR10, UR15 ;  /* 0x0000000f000a7c82 */ /* 0x000fe20008000000 */
[----:B------:R-:W-:-:S04]  /*2620*/  LOP3.LUT R0, R3, 0x3f80, R0, 0xf8, !PT ;  /* 0x00003f8003007812 */ /* 0x000fc800078ef800 */
[----:B---3--:R-:W2:Y:S01]  /*2630*/  LDTM.x64 R4, tmem[UR4] ;  /* 0x00000004000479ee */ /* 0x008ea20008340000 */
[C---:B------:R-:W-:Y:S01]  /*2640*/  LOP3.LUT R2, R0.reuse, 0x10, RZ, 0x3c, !PT ;  /* 0x0000001000027812 */ /* 0x040fe200078e3cff */
[----:B------:R-:W-:Y:S01]  /*2650*/  NOP ;  /* 0x0000000000007918 */ /* 0x000fe20000000000 */
[----:B------:R-:W-:-:S04]  /*2660*/  LOP3.LUT R3, R0, 0x20, RZ, 0x3c, !PT ;  /* 0x0000002000037812 */ /* 0x000fc800078e3cff */
[----:B--2---:R-:W-:Y:S01]  /*2670*/  VOTEU.ANY UP1, P0 ;  /* 0x0000000000ff7886 */ /* 0x004fe20000020100 */
[----:B------:R-:W-:Y:S01]  /*2680*/  VOTEU.ANY UP0, P0 ;  /* 0x0000000000ff7886 */ /* 0x000fe20000000100 */
[----:B------:R-:W-:Y:S02]  /*2690*/  F2FP.SATFINITE.E4M3.F32.PACK_AB_MERGE_C R6, R7, R6, RZ ;  /* 0x000000060706723e */ /* 0x000fe400048070ff */
[----:B------:R-:W-:Y:S02]  /*26a0*/  F2FP.SATFINITE.E4M3.F32.PACK_AB_MERGE_C R10, R11, R10, RZ ;  /* 0x0000000a0b0a723e */ /* 0x000fe400048070ff */
[----:B------:R-:W-:Y:S02]  /*26b0*/  F2FP.SATFINITE.E4M3.F32.PACK_AB_MERGE_C R14, R15, R14, RZ ;  /* 0x0000000e0f0e723e */ /* 0x000fe400048070ff */
[----:B------:R-:W-:Y:S02]  /*26c0*/  F2FP.SATFINITE.E4M3.F32.PACK_AB_MERGE_C R7, R19, R18, RZ ;  /* 0x000000121307723e */ /* 0x000fe400048070ff */
[----:B------:R-:W-:-:S02]  /*26d0*/  F2FP.SATFINITE.E4M3.F32.PACK_AB_MERGE_C R22, R23, R22, RZ ;  /* 0x000000161716723e */ /* 0x000fc400048070ff */
[----:B------:R-:W-:Y:S02]  /*26e0*/  F2FP.SATFINITE.E4M3.F32.PACK_AB_MERGE_C R26, R27, R26, RZ ;  /* 0x0000001a1b1a723e */ /* 0x000fe400048070ff */
        /* <DEDUP_REMOVED lines=10> */
[----:B------:R-:W-:-:S02]  /*2790*/  F2FP.SATFINITE.E4M3.F32.PACK_AB_MERGE_C R4, R5, R4, R6 ;  /* 0x000000040504723e */ /* 0x000fc40004807006 */
[----:B------:R-:W-:Y:S02]  /*27a0*/  F2FP.SATFINITE.E4M3.F32.PACK_AB_MERGE_C R5, R9, R8, R10 ;  /* 0x000000080905723e */ /* 0x000fe4000480700a */
[----:B------:R-:W-:Y:S02]  /*27b0*/  F2FP.SATFINITE.E4M3.F32.PACK_AB_MERGE_C R6, R13, R12, R14 ;  /* 0x0000000c0d06723e */ /* 0x000fe4000480700e */
[----:B------:R-:W-:Y:S02]  /*27c0*/  F2FP.SATFINITE.E4M3.F32.PACK_AB_MERGE_C R7, R17, R16, R7 ;  /* 0x000000101107723e */ /* 0x000fe40004807007 */
[----:B------:R-:W-:Y:S02]  /*27d0*/  F2FP.SATFINITE.E4M3.F32.PACK_AB_MERGE_C R20, R21, R20, R22 ;  /* 0x000000141514723e */ /* 0x000fe40004807016 */
[----:B------:R-:W-:Y:S01]  /*27e0*/  F2FP.SATFINITE.E4M3.F32.PACK_AB_MERGE_C R21, R25, R24, R26 ;  /* 0x000000181915723e */ /* 0x000fe2000480701a */
[----:B-1----:R1:W-:Y:S01]  /*27f0*/  STS.128 [R0+UR8], R4 ;  /* 0x0000000400007988 */ /* 0x0023e20008000c08 */
[----:B------:R-:W-:-:S02]  /*2800*/  F2FP.SATFINITE.E4M3.F32.PACK_AB_MERGE_C R22, R29, R28, R30 ;  /* 0x0000001c1d16723e */ /* 0x000fc4000480701e */
[----:B------:R-:W-:Y:S02]  /*2810*/  F2FP.SATFINITE.E4M3.F32.PACK_AB_MERGE_C R23, R33, R32, R34 ;  /* 0x000000202117723e */ /* 0x000fe40004807022 */
[----:B------:R-:W-:Y:S02]  /*2820*/  F2FP.SATFINITE.E4M3.F32.PACK_AB_MERGE_C R36, R37, R36, R38 ;  /* 0x000000242524723e */ /* 0x000fe40004807026 */
[----:B------:R-:W-:Y:S01]  /*2830*/  F2FP.SATFINITE.E4M3.F32.PACK_AB_MERGE_C R37, R41, R40, R42 ;  /* 0x000000282925723e */ /* 0x000fe2000480702a */
[----:B------:R1:W-:Y:S01]  /*2840*/  STS.128 [R2+UR8], R20 ;  /* 0x0000001402007988 */ /* 0x0003e20008000c08 */
[----:B------:R-:W-:Y:S02]  /*2850*/  F2FP.SATFINITE.E4M3.F32.PACK_AB_MERGE_C R38, R45, R44, R46 ;  /* 0x0000002c2d26723e */ /* 0x000fe4000480702e */
[----:B------:R-:W-:Y:S02]  /*2860*/  F2FP.SATFINITE.E4M3.F32.PACK_AB_MERGE_C R39, R49, R48, R50 ;  /* 0x000000303127723e */ /* 0x000fe40004807032 */
[----:B------:R-:W-:-:S02]  /*2870*/  F2FP.SATFINITE.E4M3.F32.PACK_AB_MERGE_C R52, R53, R52, R54 ;  /* 0x000000343534723e */ /* 0x000fc40004807036 */
[----:B------:R-:W-:Y:S01]  /*2880*/  F2FP.SATFINITE.E4M3.F32.PACK_AB_MERGE_C R53, R57, R56, R58 ;  /* 0x000000383935723e */ /* 0x000fe2000480703a */
[----:B------:R1:W-:Y:S01]  /*2890*/  STS.128 [R3+UR8], R36 ;  /* 0x0000002403007988 */ /* 0x0003e20008000c08 */
[----:B------:R-:W-:Y:S02]  /*28a0*/  F2FP.SATFINITE.E4M3.F32.PACK_AB_MERGE_C R54, R61, R60, R62 ;  /* 0x0000003c3d36723e */ /* 0x000fe4000480703e */
[----:B------:R-:W-:Y:S02]  /*28b0*/  F2FP.SATFINITE.E4M3.F32.PACK_AB_MERGE_C R55, R65, R64, R66 ;  /* 0x000000404137723e */ /* 0x000fe40004807042 */
[----:B------:R-:W-:-:S05]  /*28c0*/  LOP3.LUT R8, R0, 0x30, RZ, 0x3c, !PT ;  /* 0x0000003000087812 */ /* 0x000fca00078e3cff */
[----:B------:R1:W-:Y:S01]  /*28d0*/  STS.128 [R8+UR8], R52 ;  /* 0x0000003408007988 */ /* 0x0003e20008000c08 */
[----:B------:R2:W-:Y:S06]  /*28e0*/  MEMBAR.ALL.CTA ;  /* 0x0000000000007992 */ /* 0x0005ec0000008000 */
[----:B--2---:R-:W2:Y:S02]  /*28f0*/  FENCE.VIEW.ASYNC.S ;  /* 0x00000000000073c6 */ /* 0x004ea40000000000 */
[----:B--2---:R-:W-:Y:S06]  /*2900*/  BAR.SYNC.DEFER_BLOCKING 0x0 ;  /* 0x0000000000007b1d */ /* 0x004fec0000010000 */
[----:B------:R1:W-:Y:S01]  /*2910*/  @UP1 UTMASTG.2D [UR8], [UR20] ;  /* 0x00000008140013b5 */ /* 0x0003e20008008000 */
[----:B------:R0:W-:Y:S01]  /*2920*/  UTMACMDFLUSH ;  /* 0x00000000000079b7 */ /* 0x0001e20000000000 */
[----:B------:R-:W-:-:S04]  /*2930*/  DEPBAR.LE SB0, 0x0 ;  /* 0x000080000000791a */ /* 0x000fc80000000000 */
[----:B------:R-:W-:Y:S08]  /*2940*/  BAR.SYNC.DEFER_BLOCKING 0x0 ;  /* 0x0000000000007b1d */ /* 0x000ff00000010000 */
[----:B------:R-:W-:Y:S06]  /*2950*/  BAR.SYNC.DEFER_BLOCKING 0x0 ;  /* 0x0000000000007b1d */ /* 0x000fec0000010000 */
[----:B-1----:R-:W-:Y:S05]  /*2960*/  @P2 BRA `(.L_x_75) ;  /* 0x0000000000a02947 */ /* 0x002fea0003800000 */
[----:B------:R-:W1:Y:S01]  /*2970*/  S2UR UR5, SR_CgaCtaId ;  /* 0x00000000000579c3 */ /* 0x000e620000008800 */
[----:B------:R-:W-:Y:S01]  /*2980*/  NOP ;  /* 0x0000000000007918 */ /* 0x000fe20000000000 */
[----:B------:R-:W-:Y:S01]  /*2990*/  UMOV UR4, 0x50 ;  /* 0x0000005000047882 */ /* 0x000fe20000000000 */
[----:B------:R-:W-:Y:S02]  /*29a0*/  IMAD.U32 R0, RZ, RZ, UR23 ;  /* 0x00000017ff007e24 */ /* 0x000fe4000f8e00ff */
[----:B------:R-:W-:Y:S02]  /*29b0*/  IMAD.MOV.U32 R3, RZ, RZ, 0xf ;  /* 0x0000000fff037424 */ /* 0x000fe400078e00ff */
[----:B------:R-:W-:Y:S01]  /*29c0*/  IMAD.MOV.U32 R7, RZ, RZ, 0x1 ;  /* 0x00000001ff077424 */ /* 0x000fe200078e00ff */
[----:B------:R-:W-:-:S04]  /*29d0*/  LOP3.LUT R0, R0, 0xffff, RZ, 0xc0, !PT ;  /* 0x0000ffff00007812 */ /* 0x000fc800078ec0ff */
[----:B------:R-:W-:-:S05]  /*29e0*/  SHF.R.U32.HI R0, RZ, 0x5, R0 ;  /* 0x00000005ff007819 */ /* 0x000fca0000011600 */
[----:B------:R-:W-:Y:S01]  /*29f0*/  VIADD R2, R0, 0x10 ;  /* 0x0000001000027836 */ /* 0x000fe20000000000 */
[----:B------:R-:W-:Y:S01]  /*2a00*/  SHF.L.U32 R0, R3, R0, RZ ;  /* 0x0000000003007219 */ /* 0x000fe200000006ff */
[----:B-1----:R-:W-:-:S03]  /*2a10*/  ULEA UR6, UR5, UR4, 0x18 ;  /* 0x0000000405067291 */ /* 0x002fc6000f8ec0ff */
[----:B------:R-:W-:-:S04]  /*2a20*/  SHF.L.U32 R3, R7, R2, RZ ;  /* 0x0000000207037219 */ /* 0x000fc800000006ff */
[----:B------:R-:W-:Y:S02]  /*2a30*/  LOP3.LUT R0, R3, R0, RZ, 0xfc, !PT ;  /* 0x0000000003007212 */ /* 0x000fe400078efcff */
[----:B------:R-:W1:Y:S02]  /*2a40*/  LDS R5, [UR6] ;  /* 0x00000006ff057984 */ /* 0x000e640008000800 */
[C---:B------:R-:W-:Y:S02]  /*2a50*/  LOP3.LUT R2, R0.reuse, 0xffff, RZ, 0xc0, !PT ;  /* 0x0000ffff00027812 */ /* 0x040fe400078ec0ff */
[----:B-1----:R-:W-:-:S04]  /*2a60*/  LOP3.LUT R3, R0, 0xffff, R5, 0x80, !PT ;  /* 0x0000ffff00037812 */ /* 0x002fc800078e8005 */
[----:B------:R-:W-:-:S13]  /*2a70*/  ISETP.NE.AND P0, PT, R3, R2, PT ;  /* 0x000000020300720c */ /* 0x000fda0003f05270 */
[----:B------:R-:W-:Y:S05]  /*2a80*/  @P0 BRA `(.L_x_76) ;  /* 0x0000000000500947 */ /* 0x000fea0003800000 */
[----:B------:R-:W-:Y:S02]  /*2a90*/  SHF.R.U32.HI R5, RZ, 0x10, R5 ;  /* 0x00000010ff057819 */ /* 0x000fe40000011605 */
[----:B------:R-:W-:-:S04]  /*2aa0*/  SHF.R.U32.HI R2, RZ, 0x10, R0 ;  /* 0x00000010ff027819 */ /* 0x000fc80000011600 */
[----:B------:R-:W-:-:S04]  /*2ab0*/  LOP3.LUT R5, R5, R2, RZ, 0xc0, !PT ;  /* 0x0000000205057212 */ /* 0x000fc800078ec0ff */
[----:B------:R-:W-:-:S13]  /*2ac0*/  ISETP.NE.AND P0, PT, R5, R2, PT ;  /* 0x000000020500720c */ /* 0x000fda0003f05270 */
[----:B------:R-:W-:Y:S05]  /*2ad0*/  @P0 BRA `(.L_x_77) ;  /* 0x0000000000300947 */ /* 0x000fea0003800000 */
[----:B------:R-:W-:Y:S01]  /*2ae0*/  R2UR UR4, R0 ;  /* 0x00000000000472ca */ /* 0x000fe200000e0000 */
[----:B------:R-:W-:Y:S01]  /*2af0*/  VOTEU.ANY UR5, UPT, PT ;  /* 0x0000000000057886 */ /* 0x000fe200038e0100 */
[----:B------:R-:W1:Y:S01]  /*2b00*/  S2R R0, SR_LANEID ;  /* 0x0000000000007919 */ /* 0x000e620000000000 */
[----:B------:R-:W-:-:S10]  /*2b10*/  UFLO.U32 UR5, UR5 ;  /* 0x00000005000572bd */ /* 0x000fd400080e0000 */
[----:B------:R-:W-:-:S06]  /*2b20*/  ULOP3.LUT UR4, URZ, UR4, URZ, 0x33, !UPT ;  /* 0x00000004ff047292 */ /* 0x000fcc000f8e33ff */
[----:B------:R-:W-:-:S04]  /*2b30*/  IMAD.U32 R2, RZ, RZ, UR4 ;  /* 0x00000004ff027e24 */ /* 0x000fc8000f8e00ff */
[----:B------:R-:W2:Y:S02]  /*2b40*/  REDUX UR7, R2 ;  /* 0x00000000020773c4 */ /* 0x000ea40000000000 */
[----:B------:R3:W-:Y:S01]  /*2b50*/  UTCATOMSWS.AND URZ, UR4 ;  /* 0x0000000400ff79e3 */ /* 0x0007e20008000000 */
[----:B-1----:R-:W-:Y:S01]  /*2b60*/  ISETP.EQ.U32.AND P0, PT, R0, UR5, PT ;  /* 0x0000000500007c0c */ /* 0x002fe2000bf02070 */
[----:B--2---:R-:W-:-:S12]  /*2b70*/  IMAD.U32 R0, RZ, RZ, UR7 ;  /* 0x00000007ff007e24 */ /* 0x004fd8000f8e00ff */
[----:B------:R3:W-:Y:S01]  /*2b80*/  @P0 ATOMS.AND RZ, [UR6], R0 ;  /* 0x00000000ffff098c */ /* 0x0007e2000a800006 */
[----:B------:R-:W-:Y:S05]  /*2b90*/  BRA `(.L_x_75) ;  /* 0x0000000000147947 */ /* 0x000fea0003800000 */
.L_x_77:
[----:B------:R-:W-:-:S07]  /*2ba0*/  MOV R2, 0x2bc0 ;  /* 0x00002bc000027802 */ /* 0x000fce0000000f00 */
[----:B------:R-:W-:Y:S05]  /*2bb0*/  CALL.REL.NOINC `($__internal_0_$__cuda_sm10x_tcgen05_guardrail_trap_col_being_dealloced_not_returned_by_alloc) ;  /* 0x0000000000447944 */ /* 0x000fea0003c00000 */
[----:B------:R-:W-:Y:S05]  /*2bc0*/  BRA `(.L_x_75) ;  /* 0x0000000000087947 */ /* 0x000fea0003800000 */
.L_x_76:
[----:B------:R-:W-:-:S07]  /*2bd0*/  MOV R2, 0x2bf0 ;  /* 0x00002bf000027802 */ /* 0x000fce0000000f00 */
[----:B------:R-:W-:Y:S05]  /*2be0*/  CALL.REL.NOINC `($__internal_2_$__cuda_sm10x_tcgen05_guardrail_trap_unallocated_columns_being_dealloced) ;  /* 0x0000000000507944 */ /* 0x000fea0003c00000 */
.L_x_75:
[----:B------:R-:W-:Y:S01]  /*2bf0*/  NOP ;  /* 0x0000000000007918 */ /* 0x000fe20000000000 */
[----:B---3--:R-:W-:Y:S05]  /*2c00*/  EXIT ;  /* 0x000000000000794d */ /* 0x008fea0003800000 */
.L_x_60:
[----:B------:R-:W1:Y:S02]  /*2c10*/  SYNCS.PHASECHK.TRANS64.TRYWAIT P0, [UR8+0x20000], RZ ;  /* 0x020000ffff0075a7 */ /* 0x000e640008001108 */
[----:B-1----:R-:W-:Y:S05]  /*2c20*/  @!P0 BRA `(.L_x_60) ;  /* 0xfffffffc00f88947 */ /* 0x002fea000383ffff */
[----:B------:R-:W-:Y:S05]  /*2c30*/  BRA `(.L_x_78) ;  /* 0xffffffec00dc7947 */ /* 0x000fea000383ffff */
.L_x_62:
[----:B------:R-:W1:Y:S02]  /*2c40*/  SYNCS.PHASECHK.TRANS64.TRYWAIT P1, [UR8+0x20020], RZ ;  /* 0x020020ffff0075a7 */ /* 0x000e640008021108 */
[----:B-1----:R-:W-:Y:S05]  /*2c50*/  @!P1 BRA `(.L_x_62) ;  /* 0xfffffffc00f89947 */ /* 0x002fea000383ffff */
[----:B------:R-:W-:Y:S05]  /*2c60*/  BRA `(.L_x_79) ;  /* 0xfffffff000787947 */ /* 0x000fea000383ffff */
.L_x_63:
[----:B------:R-:W2:Y:S02]  /*2c70*/  SYNCS.PHASECHK.TRANS64.TRYWAIT P0, [UR28+0x20000], R2 ;  /* 0x02000002ff0075a7 */ /* 0x000ea4000800111c */
[----:B--2---:R-:W-:Y:S05]  /*2c80*/  @!P0 BRA `(.L_x_63) ;  /* 0xfffffffc00f88947 */ /* 0x004fea000383ffff */
[----:B------:R-:W-:Y:S05]  /*2c90*/  BRA `(.L_x_80) ;  /* 0xfffffff000f47947 */ /* 0x000fea000383ffff */
.L_x_65:
[----:B------:R-:W2:Y:S02]  /*2ca0*/  SYNCS.PHASECHK.TRANS64.TRYWAIT P0, [UR28+0x20020], R2 ;  /* 0x02002002ff0075a7 */ /* 0x000ea4000800111c */
[----:B--2---:R-:W-:Y:S05]  /*2cb0*/  @!P0 BRA `(.L_x_65) ;  /* 0xfffffffc00f88947 */ /* 0x004fea000383ffff */
[----:B------:R-:W-:Y:S05]  /*2cc0*/  BRA `(.L_x_81) ;  /* 0xfffffff4009c7947 */ /* 0x000fea000383ffff */
        .weak           $__internal_0_$__cuda_sm10x_tcgen05_guardrail_trap_col_being_dealloced_not_returned_by_alloc
        .type           $__internal_0_$__cuda_sm10x_tcgen05_guardrail_trap_col_being_dealloced_not_returned_by_alloc,@function
        .size           $__internal_0_$__cuda_sm10x_tcgen05_guardrail_trap_col_being_dealloced_not_returned_by_alloc,($__internal_1_$__cuda_sm10x_tcgen05_guardrail_trap_phase_invalid_during_alloc - $__internal_0_$__cuda_sm10x_tcgen05_guardrail_trap_col_being_dealloced_not_returned_by_alloc)
$__internal_0_$__cuda_sm10x_tcgen05_guardrail_trap_col_being_dealloced_not_returned_by_alloc:
[----:B------:R-:W-:Y:S05]  /*2cd0*/  BPT.TRAP 0x1 ;  /* 0x000000040000795c */ /* 0x000fea0000300000 */
[----:B------:R-:W-:-:S04]  /*2ce0*/  IMAD.MOV.U32 R3, RZ, RZ, 0x0 ;  /* 0x00000000ff037424 */ /* 0x000fc800078e00ff */
[----:B------:R-:W-:Y:S05]  /*2cf0*/  RET.REL.NODEC R2 `(gluon_tcgen05) ;  /* 0xffffffd002c07950 */ /* 0x000fea0003c3ffff */
        .weak           $__internal_1_$__cuda_sm10x_tcgen05_guardrail_trap_phase_invalid_during_alloc
        .type           $__internal_1_$__cuda_sm10x_tcgen05_guardrail_trap_phase_invalid_during_alloc,@function
        .size           $__internal_1_$__cuda_sm10x_tcgen05_guardrail_trap_phase_invalid_during_alloc,($__internal_2_$__cuda_sm10x_tcgen05_guardrail_trap_unallocated_columns_being_dealloced - $__internal_1_$__cuda_sm10x_tcgen05_guardrail_trap_phase_invalid_during_alloc)
$__internal_1_$__cuda_sm10x_tcgen05_guardrail_trap_phase_invalid_during_alloc:
[----:B------:R-:W-:Y:S05]  /*2d00*/  BPT.TRAP 0x1 ;  /* 0x000000040000795c */ /* 0x000fea0000300000 */
[----:B------:R-:W-:-:S04]  /*2d10*/  IMAD.MOV.U32 R3, RZ, RZ, 0x0 ;  /* 0x00000000ff037424 */ /* 0x000fc800078e00ff */
[----:B------:R-:W-:Y:S05]  /*2d20*/  RET.REL.NODEC R2 `(gluon_tcgen05) ;  /* 0xffffffd002b47950 */ /* 0x000fea0003c3ffff */
        .weak           $__internal_2_$__cuda_sm10x_tcgen05_guardrail_trap_unallocated_columns_being_dealloced
        .type           $__internal_2_$__cuda_sm10x_tcgen05_guardrail_trap_unallocated_columns_being_dealloced,@function
        .size           $__internal_2_$__cuda_sm10x_tcgen05_guardrail_trap_unallocated_columns_being_dealloced,(.L_x_85 - $__internal_2_$__cuda_sm10x_tcgen05_guardrail_trap_unallocated_columns_being_dealloced)
$__internal_2_$__cuda_sm10x_tcgen05_guardrail_trap_unallocated_columns_being_dealloced:
[----:B------:R-:W-:Y:S05]  /*2d30*/  BPT.TRAP 0x1 ;  /* 0x000000040000795c */ /* 0x000fea0000300000 */
[----:B------:R-:W-:-:S04]  /*2d40*/  IMAD.MOV.U32 R3, RZ, RZ, 0x0 ;  /* 0x00000000ff037424 */ /* 0x000fc800078e00ff */
[----:B------:R-:W-:Y:S05]  /*2d50*/  RET.REL.NODEC R2 `(gluon_tcgen05) ;  /* 0xffffffd002a87950 */ /* 0x000fea0003c3ffff */
.L_x_82:
[----:B------:R-:W-:-:S00]  /*2d60*/  BRA `(.L_x_82) ;  /* 0xfffffffc00fc7947 */ /* 0x000fc0000383ffff */
[----:B------:R-:W-:-:S00]  /*2d70*/  NOP ;  /* 0x0000000000007918 */ /* 0x000fc00000000000 */
        /* <DEDUP_REMOVED lines=8> */
.L_x_85:


//--------------------- .nv.shared.gluon_tcgen05  --------------------------
	.section	.nv.shared.gluon_tcgen05,"aw",@nobits
	.sectionflags	@""
	.align	16
	.zero		1024


//--------------------- .nv.shared.reserved.0     --------------------------
	.section	.nv.shared.reserved.0,"aw",@nobits
	.align	8
	.weak		__nv_reservedSMEM_offset_0_alias
	.size		__nv_reservedSMEM_offset_0_alias, 0, 64
	.other		__nv_reservedSMEM_offset_0_alias,@"STO_CUDA_RESERVED_SHARED STV_DEFAULT"
__nv_reservedSMEM_offset_0_alias:
	.zero		0
.nv.shared.reserved.0:
	.zero		64
	.weak		__nv_reservedSMEM_allocation_phase
	.type		__nv_reservedSMEM_allocation_phase,@object
	.size		__nv_reservedSMEM_allocation_phase,(.L_0 - __nv_reservedSMEM_allocation_phase)
__nv_reservedSMEM_allocation_phase:
	.zero		1
.L_0:
	.zero		7
	.weak		__nv_reservedSMEM_devtool_atexit_pc
	.type		__nv_reservedSMEM_devtool_atexit_pc,@object
	.size		__nv_reservedSMEM_devtool_atexit_pc,(__nv_reservedSMEM_allocation_mask - __nv_reservedSMEM_devtool_atexit_pc)
__nv_reservedSMEM_devtool_atexit_pc:
	.zero		8
	.weak		__nv_reservedSMEM_allocation_mask
	.type		__nv_reservedSMEM_allocation_mask,@object
	.size		__nv_reservedSMEM_allocation_mask,(.L_2 - __nv_reservedSMEM_allocation_mask)
__nv_reservedSMEM_allocation_mask:
	.zero		4
.L_2:


//--------------------- .nv.constant0.gluon_tcgen05 --------------------------
	.section	.nv.constant0.gluon_tcgen05,"a",@progbits
	.sectionflags	@""
	.align	4
.nv.constant0.gluon_tcgen05:
	.zero		976


//--------------------- SYMBOLS --------------------------

	.type		.nv.reservedSmem.offset0,@object
	.size		.nv.reservedSmem.offset0,0x4
	.type		.nv.reservedSmem.cap,@object
	.size		.nv.reservedSmem.cap,0x4
